// auto-generated by cutlass_sweep.gemm — config: {"arch": "sm_90", "cluster_m": 1, "cluster_n": 1, "dtype": "int8", "dtype_b": "int8", "layout": "nt", "stages": 0, "tile_k": 128, "tile_m": 64, "tile_n": 256}
#include "cutlass/cutlass.h"
#include "cutlass/gemm/collective/collective_builder.hpp"
#include "cutlass/gemm/device/gemm_universal_adapter.h"
#include "cutlass/gemm/kernel/gemm_universal.hpp"
#include "cutlass/epilogue/collective/collective_builder.hpp"

using ElemA = int8_t;
using ElemB = int8_t;
using ElemCD = int8_t;
using Acc  = int32_t;
using TileShape    = cute::Shape<cute::_64, cute::_256, cute::_128>;
using ClusterShape = cute::Shape<cute::_1, cute::_1, cute::_1>;

using CollectiveEpilogue = typename cutlass::epilogue::collective::CollectiveBuilder<
    cutlass::arch::Sm90, cutlass::arch::OpClassTensorOp,
    TileShape, ClusterShape,
    cutlass::epilogue::collective::EpilogueTileAuto,
    Acc, Acc,
    ElemCD, cutlass::layout::RowMajor, 128 / cutlass::sizeof_bits<ElemCD>::value,
    ElemCD, cutlass::layout::RowMajor, 128 / cutlass::sizeof_bits<ElemCD>::value,
    cutlass::epilogue::collective::EpilogueScheduleAuto
  >::CollectiveOp;

using CollectiveMainloop = typename cutlass::gemm::collective::CollectiveBuilder<
    cutlass::arch::Sm90, cutlass::arch::OpClassTensorOp,
    ElemA, cutlass::layout::RowMajor, 128 / cutlass::sizeof_bits<ElemA>::value,
    ElemB, cutlass::layout::ColumnMajor, 128 / cutlass::sizeof_bits<ElemB>::value,
    Acc,
    TileShape, ClusterShape,
    cutlass::gemm::collective::StageCountAutoCarveout<static_cast<int>(sizeof(typename CollectiveEpilogue::SharedStorage))>,
    cutlass::gemm::collective::KernelScheduleAuto
  >::CollectiveOp;

using GemmKernel = cutlass::gemm::kernel::GemmUniversal<
    cute::Shape<int,int,int,int>,
    CollectiveMainloop,
    CollectiveEpilogue
>;
using Gemm = cutlass::gemm::device::GemmUniversalAdapter<GemmKernel>;

// Force the device kernel symbol into the cubin without needing a host main.
auto* _anchor = &cutlass::device_kernel<GemmKernel>;


// ===== COMPILED SASS (sm_90a) =====

	.target	sm_90a

	.elftype	@"ET_EXEC"


//--------------------- .note.nv.tkinfo           --------------------------
	.section	.note.nv.tkinfo,"",@"SHT_NOTE"
	.sectionflags	@"SHF_NOTE_NV_TKINFO"
	.tkinfo
        /*0018*/ 	.word	0x00000002
        /*0030*/ 	.string	""
        /*0030*/ 	.string	"ptxas"
        /*0030*/ 	.string	"Cuda compilation tools, release 13.0, V13.0.88"
        /*0030*/ 	.string	"Build cuda_13.0.r13.0/compiler.36424714_0"
        /*0030*/ 	.string	"-arch sm_90a -m 64 "



//--------------------- .note.nv.cuinfo           --------------------------
	.section	.note.nv.cuinfo,"",@"SHT_NOTE"
	.sectionflags	@"SHF_NOTE_NV_CUINFO"
        /*0018*/ 	.short	0x0002
        /*001a*/ 	.short	0x005a
        /*001c*/ 	.short	0x0082
	.zero		2


//--------------------- .nv.info                  --------------------------
	.section	.nv.info,"",@"SHT_CUDA_INFO"
	.align	4


	//----- nvinfo : EIATTR_REGCOUNT
	.align		4
        /*0000*/ 	.byte	0x04, 0x2f
        /*0002*/ 	.short	(.L_15 - .L_14)
	.align		4
.L_14:
        /*0004*/ 	.word	index@(_ZN7cutlass13device_kernelINS_4gemm6kernel13GemmUniversalIN4cute5tupleIJiiiiEEENS1_10collective13CollectiveMmaINS1_34MainloopSm90TmaGmmaWarpSpecializedILi5ENS5_IJNS4_1CILi1EEESB_SB_EEENS1_32KernelTmaWarpSpecializedPingpongEEENS5_IJNSA_ILi64EEENSA_ILi256EEENSA_ILi128EEEEEEaNS5_IJlSB_lEEEaSJ_NS4_8TiledMMAINS4_8MMA_AtomIJNS4_4SM904GMMA27MMA_64x256x32_S32S8S8_SS_TNEEEENS4_6LayoutISC_NS5_IJNSA_ILi0EEESR_SR_EEEEENS5_IJNS4_10UnderscoreESU_SU_EEEEENS4_13SM90_TMA_LOADENS4_14ComposedLayoutINS4_7SwizzleILi3ELi4ELi3EEENS4_18smem_ptr_flag_bitsILi8EEENSQ_INS5_IJNSA_ILi8EEESH_EEENS5_IJSH_SB_EEEEEEEvNS4_8identityESX_S17_vS18_EENS_8epilogue10collective6detail29Sm90TmaWarpSpecializedAdapterINS1B_15DefaultEpilogueIaSJ_SJ_NS1A_6thread17LinearCombinationIaLi1EiiLNS1F_9ScaleType4KindE0ELNS_15FloatRoundStyleE2EaEENS1_15EpilogueDefaultEEEEEvvEEEEvNT_6ParamsE)
        /*0008*/ 	.word	0x000000a8


	//----- nvinfo : EIATTR_FRAME_SIZE
	.align		4
.L_15:
        /*000c*/ 	.byte	0x04, 0x11
        /*000e*/ 	.short	(.L_17 - .L_16)
	.align		4
.L_16:
        /*0010*/ 	.word	index@(_ZN7cutlass13device_kernelINS_4gemm6kernel13GemmUniversalIN4cute5tupleIJiiiiEEENS1_10collective13CollectiveMmaINS1_34MainloopSm90TmaGmmaWarpSpecializedILi5ENS5_IJNS4_1CILi1EEESB_SB_EEENS1_32KernelTmaWarpSpecializedPingpongEEENS5_IJNSA_ILi64EEENSA_ILi256EEENSA_ILi128EEEEEEaNS5_IJlSB_lEEEaSJ_NS4_8TiledMMAINS4_8MMA_AtomIJNS4_4SM904GMMA27MMA_64x256x32_S32S8S8_SS_TNEEEENS4_6LayoutISC_NS5_IJNSA_ILi0EEESR_SR_EEEEENS5_IJNS4_10UnderscoreESU_SU_EEEEENS4_13SM90_TMA_LOADENS4_14ComposedLayoutINS4_7SwizzleILi3ELi4ELi3EEENS4_18smem_ptr_flag_bitsILi8EEENSQ_INS5_IJNSA_ILi8EEESH_EEENS5_IJSH_SB_EEEEEEEvNS4_8identityESX_S17_vS18_EENS_8epilogue10collective6detail29Sm90TmaWarpSpecializedAdapterINS1B_15DefaultEpilogueIaSJ_SJ_NS1A_6thread17LinearCombinationIaLi1EiiLNS1F_9ScaleType4KindE0ELNS_15FloatRoundStyleE2EaEENS1_15EpilogueDefaultEEEEEvvEEEEvNT_6ParamsE)
        /*0014*/ 	.word	0x00000008


	//----- nvinfo : EIATTR_MIN_STACK_SIZE
	.align		4
.L_17:
        /*0018*/ 	.byte	0x04, 0x12
        /*001a*/ 	.short	(.L_19 - .L_18)
	.align		4
.L_18:
        /*001c*/ 	.word	index@(_ZN7cutlass13device_kernelINS_4gemm6kernel13GemmUniversalIN4cute5tupleIJiiiiEEENS1_10collective13CollectiveMmaINS1_34MainloopSm90TmaGmmaWarpSpecializedILi5ENS5_IJNS4_1CILi1EEESB_SB_EEENS1_32KernelTmaWarpSpecializedPingpongEEENS5_IJNSA_ILi64EEENSA_ILi256EEENSA_ILi128EEEEEEaNS5_IJlSB_lEEEaSJ_NS4_8TiledMMAINS4_8MMA_AtomIJNS4_4SM904GMMA27MMA_64x256x32_S32S8S8_SS_TNEEEENS4_6LayoutISC_NS5_IJNSA_ILi0EEESR_SR_EEEEENS5_IJNS4_10UnderscoreESU_SU_EEEEENS4_13SM90_TMA_LOADENS4_14ComposedLayoutINS4_7SwizzleILi3ELi4ELi3EEENS4_18smem_ptr_flag_bitsILi8EEENSQ_INS5_IJNSA_ILi8EEESH_EEENS5_IJSH_SB_EEEEEEEvNS4_8identityESX_S17_vS18_EENS_8epilogue10collective6detail29Sm90TmaWarpSpecializedAdapterINS1B_15DefaultEpilogueIaSJ_SJ_NS1A_6thread17LinearCombinationIaLi1EiiLNS1F_9ScaleType4KindE0ELNS_15FloatRoundStyleE2EaEENS1_15EpilogueDefaultEEEEEvvEEEEvNT_6ParamsE)
        /*0020*/ 	.word	0x00000008
.L_19:


//--------------------- .nv.compat                --------------------------
	.section	.nv.compat,"",@"SHT_CUDA_COMPAT_INFO"
	.align	4
        /*0000*/ 	.byte	0x02, 0x09, 0x01, 0x00, 0x02, 0x02, 0x04, 0x00, 0x02, 0x05, 0x05, 0x00, 0x03, 0x07, 0x01, 0x01
        /*0010*/ 	.byte	0x02, 0x03, 0x01, 0x00, 0x02, 0x06, 0x01, 0x00, 0x04, 0x0b, 0x08, 0x00, 0x00, 0x00, 0x00, 0x00
        /*0020*/ 	.byte	0x00, 0x00, 0x00, 0x00


//--------------------- .nv.info._ZN7cutlass13device_kernelINS_4gemm6kernel13GemmUniversalIN4cute5tupleIJiiiiEEENS1_10collective13CollectiveMmaINS1_34MainloopSm90TmaGmmaWarpSpecializedILi5ENS5_IJNS4_1CILi1EEESB_SB_EEENS1_32KernelTmaWarpSpecializedPingpongEEENS5_IJNSA_ILi64EEENSA_ILi256EEENSA_ILi128EEEEEEaNS5_IJlSB_lEEEaSJ_NS4_8TiledMMAINS4_8MMA_AtomIJNS4_4SM904GMMA27MMA_64x256x32_S32S8S8_SS_TNEEEENS4_6LayoutISC_NS5_IJNSA_ILi0EEESR_SR_EEEEENS5_IJNS4_10UnderscoreESU_SU_EEEEENS4_13SM90_TMA_LOADENS4_14ComposedLayoutINS4_7SwizzleILi3ELi4ELi3EEENS4_18smem_ptr_flag_bitsILi8EEENSQ_INS5_IJNSA_ILi8EEESH_EEENS5_IJSH_SB_EEEEEEEvNS4_8identityESX_S17_vS18_EENS_8epilogue10collective6detail29Sm90TmaWarpSpecializedAdapterINS1B_15DefaultEpilogueIaSJ_SJ_NS1A_6thread17LinearCombinationIaLi1EiiLNS1F_9ScaleType4KindE0ELNS_15FloatRoundStyleE2EaEENS1_15EpilogueDefaultEEEEEvvEEEEvNT_6ParamsE --------------------------
	.section	.nv.info._ZN7cutlass13device_kernelINS_4gemm6kernel13GemmUniversalIN4cute5tupleIJiiiiEEENS1_10collective13CollectiveMmaINS1_34MainloopSm90TmaGmmaWarpSpecializedILi5ENS5_IJNS4_1CILi1EEESB_SB_EEENS1_32KernelTmaWarpSpecializedPingpongEEENS5_IJNSA_ILi64EEENSA_ILi256EEENSA_ILi128EEEEEEaNS5_IJlSB_lEEEaSJ_NS4_8TiledMMAINS4_8MMA_AtomIJNS4_4SM904GMMA27MMA_64x256x32_S32S8S8_SS_TNEEEENS4_6LayoutISC_NS5_IJNSA_ILi0EEESR_SR_EEEEENS5_IJNS4_10UnderscoreESU_SU_EEEEENS4_13SM90_TMA_LOADENS4_14ComposedLayoutINS4_7SwizzleILi3ELi4ELi3EEENS4_18smem_ptr_flag_bitsILi8EEENSQ_INS5_IJNSA_ILi8EEESH_EEENS5_IJSH_SB_EEEEEEEvNS4_8identityESX_S17_vS18_EENS_8epilogue10collective6detail29Sm90TmaWarpSpecializedAdapterINS1B_15DefaultEpilogueIaSJ_SJ_NS1A_6thread17LinearCombinationIaLi1EiiLNS1F_9ScaleType4KindE0ELNS_15FloatRoundStyleE2EaEENS1_15EpilogueDefaultEEEEEvvEEEEvNT_6ParamsE,"",@"SHT_CUDA_INFO"
	.sectionflags	@""
	.align	4


	//----- nvinfo : EIATTR_CUDA_API_VERSION
	.align		4
        /*0000*/ 	.byte	0x04, 0x37
        /*0002*/ 	.short	(.L_21 - .L_20)
.L_20:
        /*0004*/ 	.word	0x00000082


	//----- nvinfo : EIATTR_KPARAM_INFO
	.align		4
.L_21:
        /*0008*/ 	.byte	0x04, 0x17
        /*000a*/ 	.short	(.L_23 - .L_22)
.L_22:
        /*000c*/ 	.word	0x00000000
        /*0010*/ 	.short	0x0000
        /*0012*/ 	.short	0x0070
        /*0014*/ 	.byte	0x00, 0xf0, 0x01, 0x10


	//----- nvinfo : EIATTR_SPARSE_MMA_MASK
	.align		4
.L_23:
        /*0018*/ 	.byte	0x03, 0x50
        /*001a*/ 	.short	0x0000


	//----- nvinfo : EIATTR_MAXREG_COUNT
	.align		4
        /*001c*/ 	.byte	0x03, 0x1b
        /*001e*/ 	.short	0x00a8


	//----- nvinfo : EIATTR_NUM_BARRIERS
	.align		4
        /*0020*/ 	.byte	0x02, 0x4c
        /*0022*/ 	.byte	0x01
	.zero		1


	//----- nvinfo : EIATTR_EXTERNS
	.align		4
        /*0024*/ 	.byte	0x04, 0x0f
        /*0026*/ 	.short	(.L_25 - .L_24)


	//   ....[0]....
	.align		4
.L_24:
        /*0028*/ 	.word	index@(__assertfail)


	//----- nvinfo : EIATTR_ANNOTATIONS
	.align		4
.L_25:
        /*002c*/ 	.byte	0x04, 0x55
        /*002e*/ 	.short	(.L_27 - .L_26)


	//   ....[0]....
.L_26:
        /*0030*/ 	.word	0x00000001
        /*0034*/ 	.byte	0xf0, 0x0a, 0x00, 0x00, 0x01, 0x00, 0x00, 0x00, 0x10, 0x83, 0x00, 0x00, 0x01, 0x00, 0x00, 0x00
        /*0044*/ 	.byte	0x20, 0x8f, 0x00, 0x00


	//----- nvinfo : EIATTR_MERCURY_ISA_VERSION
	.align		4
.L_27:
        /*0048*/ 	.byte	0x03, 0x5f
        /*004a*/ 	.short	0x0101


	//----- nvinfo : EIATTR_INT_WARP_WIDE_INSTR_OFFSETS
	.align		4
        /*004c*/ 	.byte	0x04, 0x31
        /*004e*/ 	.short	(.L_29 - .L_28)


	//   ....[0]....
.L_28:
        /*0050*/ 	.word	0x00000400


	//   ....[1]....
        /*0054*/ 	.word	0x00000420


	//   ....[2]....
        /*0058*/ 	.word	0x000004a0


	//   ....[3]....
        /*005c*/ 	.word	0x000004b0


	//   ....[4]....
        /*0060*/ 	.word	0x000004c0


	//   ....[5]....
        /*0064*/ 	.word	0x000004e0


	//   ....[6]....
        /*0068*/ 	.word	0x00000570


	//   ....[7]....
        /*006c*/ 	.word	0x00000590


	//----- nvinfo : EIATTR_COOP_GROUP_MASK_REGIDS
	.align		4
.L_29:
        /*0070*/ 	.byte	0x04, 0x29
        /*0072*/ 	.short	(.L_31 - .L_30)


	//   ....[0]....
.L_30:
        /*0074*/ 	.word	0xffffffff


	//   ....[1]....
        /*0078*/ 	.word	0xffffffff


	//   ....[2]....
        /*007c*/ 	.word	0xffffffff


	//   ....[3]....
        /*0080*/ 	.word	0xffffffff


	//   ....[4]....
        /*0084*/ 	.word	0xffffffff


	//   ....[5]....
        /*0088*/ 	.word	0xffffffff


	//----- nvinfo : EIATTR_COOP_GROUP_INSTR_OFFSETS
	.align		4
.L_31:
        /*008c*/ 	.byte	0x04, 0x28
        /*008e*/ 	.short	(.L_33 - .L_32)


	//   ....[0]....
.L_32:
        /*0090*/ 	.word	0x00000070


	//   ....[1]....
        /*0094*/ 	.word	0x00000080


	//   ....[2]....
        /*0098*/ 	.word	0x00000140


	//   ....[3]....
        /*009c*/ 	.word	0x000002f0


	//   ....[4]....
        /*00a0*/ 	.word	0x00000330


	//   ....[5]....
        /*00a4*/ 	.word	0x00000380


	//----- nvinfo : EIATTR_REG_RECONFIG
	.align		4
.L_33:
        /*00a8*/ 	.byte	0x01, 0x54
	.zero		2


	//----- nvinfo : EIATTR_SYSCALL_OFFSETS
	.align		4
        /*00ac*/ 	.byte	0x04, 0x46
        /*00ae*/ 	.short	(.L_35 - .L_34)


	//   ....[0]....
.L_34:
        /*00b0*/ 	.word	0x00001590


	//----- nvinfo : EIATTR_MBARRIER_INSTR_OFFSETS
	.align		4
.L_35:
        /*00b4*/ 	.byte	0x04, 0x39
        /*00b6*/ 	.short	(.L_37 - .L_36)


	//   ....[0]....
.L_36:
        /*00b8*/ 	.word	0x00000240
        /*00bc*/ 	.word	0x000000ff
        /*00c0*/ 	.word	0x00000000
        /*00c4*/ 	.short	0x0100
        /*00c6*/ 	.byte	0x08
	.zero		1


	//   ....[1]....
        /*00c8*/ 	.word	0x00000250
        /*00cc*/ 	.word	0x000000ff
        /*00d0*/ 	.word	0x00000028
        /*00d4*/ 	.short	0x0100
        /*00d6*/ 	.byte	0x08
	.zero		1


	//   ....[2]....
        /*00d8*/ 	.word	0x00000260
        /*00dc*/ 	.word	0x000000ff
        /*00e0*/ 	.word	0x00000008
        /*00e4*/ 	.short	0x0100
        /*00e6*/ 	.byte	0x08
	.zero		1


	//   ....[3]....
        /*00e8*/ 	.word	0x00000270
        /*00ec*/ 	.word	0x000000ff
        /*00f0*/ 	.word	0x00000030
        /*00f4*/ 	.short	0x0100
        /*00f6*/ 	.byte	0x08
	.zero		1


	//   ....[4]....
        /*00f8*/ 	.word	0x00000280
        /*00fc*/ 	.word	0x000000ff
        /*0100*/ 	.word	0x00000010
        /*0104*/ 	.short	0x0100
        /*0106*/ 	.byte	0x08
	.zero		1


	//   ....[5]....
        /*0108*/ 	.word	0x00000290
        /*010c*/ 	.word	0x000000ff
        /*0110*/ 	.word	0x00000038
        /*0114*/ 	.short	0x0100
        /*0116*/ 	.byte	0x08
	.zero		1


	//   ....[6]....
        /*0118*/ 	.word	0x000002a0
        /*011c*/ 	.word	0x000000ff
        /*0120*/ 	.word	0x00000018
        /*0124*/ 	.short	0x0100
        /*0126*/ 	.byte	0x08
	.zero		1


	//   ....[7]....
        /*0128*/ 	.word	0x000002b0
        /*012c*/ 	.word	0x000000ff
        /*0130*/ 	.word	0x00000040
        /*0134*/ 	.short	0x0100
        /*0136*/ 	.byte	0x08
	.zero		1


	//   ....[8]....
        /*0138*/ 	.word	0x000002c0
        /*013c*/ 	.word	0x000000ff
        /*0140*/ 	.word	0x00000020
        /*0144*/ 	.short	0x0100
        /*0146*/ 	.byte	0x08
	.zero		1


	//   ....[9]....
        /*0148*/ 	.word	0x000002d0
        /*014c*/ 	.word	0x000000ff
        /*0150*/ 	.word	0x00000048
        /*0154*/ 	.short	0x0100
        /*0156*/ 	.byte	0x08
	.zero		1


	//   ....[10]....
        /*0158*/ 	.word	0x000005d0
        /*015c*/ 	.word	0x000000ff
        /*0160*/ 	.word	0x00000080
        /*0164*/ 	.short	0x0100
        /*0166*/ 	.byte	0x08
	.zero		1


	//   ....[11]....
        /*0168*/ 	.word	0x00000640
        /*016c*/ 	.word	0x000000ff
        /*0170*/ 	.word	0x00000088
        /*0174*/ 	.short	0x0100
        /*0176*/ 	.byte	0x08
	.zero		1


	//   ....[12]....
        /*0178*/ 	.word	0x00000660
        /*017c*/ 	.word	0x000000ff
        /*0180*/ 	.word	0x00000060
        /*0184*/ 	.short	0x0100
        /*0186*/ 	.byte	0x09
	.zero		1


	//   ....[13]....
        /*0188*/ 	.word	0x00000670
        /*018c*/ 	.word	0x000000ff
        /*0190*/ 	.word	0x00000068
        /*0194*/ 	.short	0x0100
        /*0196*/ 	.byte	0x09
	.zero		1


	//   ....[14]....
        /*0198*/ 	.word	0x00000680
        /*019c*/ 	.word	0x000000ff
        /*01a0*/ 	.word	0x00000070
        /*01a4*/ 	.short	0x0100
        /*01a6*/ 	.byte	0x09
	.zero		1


	//   ....[15]....
        /*01a8*/ 	.word	0x00000690
        /*01ac*/ 	.word	0x000000ff
        /*01b0*/ 	.word	0x00000078
        /*01b4*/ 	.short	0x0100
        /*01b6*/ 	.byte	0x09
	.zero		1


	//   ....[16]....
        /*01b8*/ 	.word	0x00001470
        /*01bc*/ 	.word	0x0000009f
        /*01c0*/ 	.word	0x00000000
        /*01c4*/ 	.short	0x010a
        /*01c6*/ 	.byte	0x2a
	.zero		1


	//   ....[17]....
        /*01c8*/ 	.word	0x00001620
        /*01cc*/ 	.word	0x00000003
        /*01d0*/ 	.word	0x00000000
        /*01d4*/ 	.short	0x010a
        /*01d6*/ 	.byte	0x3f
	.zero		1


	//   ....[18]....
        /*01d8*/ 	.word	0x00001680
        /*01dc*/ 	.word	0x00000003
        /*01e0*/ 	.word	0x00000000
        /*01e4*/ 	.short	0x010a
        /*01e6*/ 	.byte	0x3f
	.zero		1


	//   ....[19]....
        /*01e8*/ 	.word	0x000019e0
        /*01ec*/ 	.word	0x000000ff
        /*01f0*/ 	.word	0x00000000
        /*01f4*/ 	.short	0x010a
        /*01f6*/ 	.byte	0x04
	.zero		1


	//   ....[20]....
        /*01f8*/ 	.word	0x00001a20
        /*01fc*/ 	.word	0x000000ff
        /*0200*/ 	.word	0x00000000
        /*0204*/ 	.short	0x010a
        /*0206*/ 	.byte	0x04
	.zero		1


	//   ....[21]....
        /*0208*/ 	.word	0x00001c80
        /*020c*/ 	.word	0x000000ff
        /*0210*/ 	.word	0x00000000
        /*0214*/ 	.short	0x0101
        /*0216*/ 	.byte	0x04
	.zero		1


	//   ....[22]....
        /*0218*/ 	.word	0x00001d70
        /*021c*/ 	.word	0x0000009e
        /*0220*/ 	.word	0x00000000
        /*0224*/ 	.short	0x0101
        /*0226*/ 	.byte	0x2d
	.zero		1


	//   ....[23]....
        /*0228*/ 	.word	0x00001e40
        /*022c*/ 	.word	0x000000ff
        /*0230*/ 	.word	0x00000000
        /*0234*/ 	.short	0x0101
        /*0236*/ 	.byte	0x06
	.zero		1


	//   ....[24]....
        /*0238*/ 	.word	0x00001ef0
        /*023c*/ 	.word	0x0000009f
        /*0240*/ 	.word	0x00000010
        /*0244*/ 	.short	0x010a
        /*0246*/ 	.byte	0x2a
	.zero		1


	//   ....[25]....
        /*0248*/ 	.word	0x00008330
        /*024c*/ 	.word	0x000000a0
        /*0250*/ 	.word	0x00000000
        /*0254*/ 	.short	0x0101
        /*0256*/ 	.byte	0x2d
	.zero		1


	//   ....[26]....
        /*0258*/ 	.word	0x00008c90
        /*025c*/ 	.word	0x0000000a
        /*0260*/ 	.word	0x00000028
        /*0264*/ 	.short	0x010a
        /*0266*/ 	.byte	0x3f
	.zero		1


	//   ....[27]....
        /*0268*/ 	.word	0x00009030
        /*026c*/ 	.word	0x00000005
        /*0270*/ 	.word	0x00000088
        /*0274*/ 	.short	0x0101
        /*0276*/ 	.byte	0x3f
	.zero		1


	//   ....[28]....
        /*0278*/ 	.word	0x000097b0
        /*027c*/ 	.word	0x00000009
        /*0280*/ 	.word	0x00000000
        /*0284*/ 	.short	0x010a
        /*0286*/ 	.byte	0x3f
	.zero		1


	//   ....[29]....
        /*0288*/ 	.word	0x00009830
        /*028c*/ 	.word	0x00000008
        /*0290*/ 	.word	0x00000000
        /*0294*/ 	.short	0x010a
        /*0296*/ 	.byte	0x3f
	.zero		1


	//   ....[30]....
        /*0298*/ 	.word	0x000098c0
        /*029c*/ 	.word	0x00000009
        /*02a0*/ 	.word	0x00000000
        /*02a4*/ 	.short	0x010a
        /*02a6*/ 	.byte	0x3f
	.zero		1


	//   ....[31]....
        /*02a8*/ 	.word	0x00009950
        /*02ac*/ 	.word	0x00000006
        /*02b0*/ 	.word	0x00000000
        /*02b4*/ 	.short	0x010a
        /*02b6*/ 	.byte	0x3f
	.zero		1


	//   ....[32]....
        /*02b8*/ 	.word	0x000099e0
        /*02bc*/ 	.word	0x00000003
        /*02c0*/ 	.word	0x00000000
        /*02c4*/ 	.short	0x010a
        /*02c6*/ 	.byte	0x3f
	.zero		1


	//   ....[33]....
        /*02c8*/ 	.word	0x00009a40
        /*02cc*/ 	.word	0x0000009d
        /*02d0*/ 	.word	0x00000000
        /*02d4*/ 	.short	0x010a
        /*02d6*/ 	.byte	0x3f
	.zero		1


	//   ....[34]....
        /*02d8*/ 	.word	0x00009a90
        /*02dc*/ 	.word	0x00000003
        /*02e0*/ 	.word	0x00000000
        /*02e4*/ 	.short	0x010a
        /*02e6*/ 	.byte	0x3f
	.zero		1


	//   ....[35]....
        /*02e8*/ 	.word	0x00009af0
        /*02ec*/ 	.word	0x00000004
        /*02f0*/ 	.word	0x00000000
        /*02f4*/ 	.short	0x010a
        /*02f6*/ 	.byte	0x3f
	.zero		1


	//   ....[36]....
        /*02f8*/ 	.word	0x00009b40
        /*02fc*/ 	.word	0x0000009d
        /*0300*/ 	.word	0x00000010
        /*0304*/ 	.short	0x010a
        /*0306*/ 	.byte	0x3f
	.zero		1


	//   ....[37]....
        /*0308*/ 	.word	0x00009c10
        /*030c*/ 	.word	0x0000000a
        /*0310*/ 	.word	0x00000028
        /*0314*/ 	.short	0x010a
        /*0316*/ 	.byte	0x3f
	.zero		1


	//   ....[38]....
        /*0318*/ 	.word	0x00009ce0
        /*031c*/ 	.word	0x00000009
        /*0320*/ 	.word	0x00000000
        /*0324*/ 	.short	0x010a
        /*0326*/ 	.byte	0x3f
	.zero		1


	//   ....[39]....
        /*0328*/ 	.word	0x00009d30
        /*032c*/ 	.word	0x00000008
        /*0330*/ 	.word	0x00000000
        /*0334*/ 	.short	0x010a
        /*0336*/ 	.byte	0x3f
	.zero		1


	//   ....[40]....
        /*0338*/ 	.word	0x00009d80
        /*033c*/ 	.word	0x00000009
        /*0340*/ 	.word	0x00000000
        /*0344*/ 	.short	0x010a
        /*0346*/ 	.byte	0x3f
	.zero		1


	//   ....[41]....
        /*0348*/ 	.word	0x00009dd0
        /*034c*/ 	.word	0x00000006
        /*0350*/ 	.word	0x00000000
        /*0354*/ 	.short	0x010a
        /*0356*/ 	.byte	0x3f
	.zero		1


	//----- nvinfo : EIATTR_NUM_MBARRIERS
	.align		4
.L_37:
        /*0358*/ 	.byte	0x03, 0x38
        /*035a*/ 	.short	0x0010


	//----- nvinfo : EIATTR_EXIT_INSTR_OFFSETS
	.align		4
        /*035c*/ 	.byte	0x04, 0x1c
        /*035e*/ 	.short	(.L_39 - .L_38)


	//   ....[0]....
.L_38:
        /*0360*/ 	.word	0x000011a0


	//   ....[1]....
        /*0364*/ 	.word	0x00001200


	//   ....[2]....
        /*0368*/ 	.word	0x000089c0


	//   ....[3]....
        /*036c*/ 	.word	0x000089f0


	//   ....[4]....
        /*0370*/ 	.word	0x00009a30


	//----- nvinfo : EIATTR_MAX_THREADS
	.align		4
.L_39:
        /*0374*/ 	.byte	0x04, 0x05
        /*0376*/ 	.short	(.L_41 - .L_40)
.L_40:
        /*0378*/ 	.word	0x00000180
        /*037c*/ 	.word	0x00000001
        /*0380*/ 	.word	0x00000001


	//----- nvinfo : EIATTR_CRS_STACK_SIZE
	.align		4
.L_41:
        /*0384*/ 	.byte	0x04, 0x1e
        /*0386*/ 	.short	(.L_43 - .L_42)
.L_42:
        /*0388*/ 	.word	0x00000000


	//----- nvinfo : EIATTR_CBANK_PARAM_SIZE
	.align		4
.L_43:
        /*038c*/ 	.byte	0x03, 0x19
        /*038e*/ 	.short	0x0470


	//----- nvinfo : EIATTR_PARAM_CBANK
	.align		4
        /*0390*/ 	.byte	0x04, 0x0a
        /*0392*/ 	.short	(.L_45 - .L_44)
	.align		4
.L_44:
        /*0394*/ 	.word	index@(.nv.constant0._ZN7cutlass13device_kernelINS_4gemm6kernel13GemmUniversalIN4cute5tupleIJiiiiEEENS1_10collective13CollectiveMmaINS1_34MainloopSm90TmaGmmaWarpSpecializedILi5ENS5_IJNS4_1CILi1EEESB_SB_EEENS1_32KernelTmaWarpSpecializedPingpongEEENS5_IJNSA_ILi64EEENSA_ILi256EEENSA_ILi128EEEEEEaNS5_IJlSB_lEEEaSJ_NS4_8TiledMMAINS4_8MMA_AtomIJNS4_4SM904GMMA27MMA_64x256x32_S32S8S8_SS_TNEEEENS4_6LayoutISC_NS5_IJNSA_ILi0EEESR_SR_EEEEENS5_IJNS4_10UnderscoreESU_SU_EEEEENS4_13SM90_TMA_LOADENS4_14ComposedLayoutINS4_7SwizzleILi3ELi4ELi3EEENS4_18smem_ptr_flag_bitsILi8EEENSQ_INS5_IJNSA_ILi8EEESH_EEENS5_IJSH_SB_EEEEEEEvNS4_8identityESX_S17_vS18_EENS_8epilogue10collective6detail29Sm90TmaWarpSpecializedAdapterINS1B_15DefaultEpilogueIaSJ_SJ_NS1A_6thread17LinearCombinationIaLi1EiiLNS1F_9ScaleType4KindE0ELNS_15FloatRoundStyleE2EaEENS1_15EpilogueDefaultEEEEEvvEEEEvNT_6ParamsE)
        /*0398*/ 	.short	0x0210
        /*039a*/ 	.short	0x0470


	//----- nvinfo : EIATTR_SW_WAR
	.align		4
.L_45:
        /*039c*/ 	.byte	0x04, 0x36
        /*039e*/ 	.short	(.L_47 - .L_46)
.L_46:
        /*03a0*/ 	.word	0x00000008
.L_47:


//--------------------- .nv.callgraph             --------------------------
	.section	.nv.callgraph,"",@"SHT_CUDA_CALLGRAPH"
	.align	4
	.sectionentsize	8
	.align		4
        /*0000*/ 	.word	0x00000000
	.align		4
        /*0004*/ 	.word	0xffffffff
	.align		4
        /*0008*/ 	.word	index@(_ZN7cutlass13device_kernelINS_4gemm6kernel13GemmUniversalIN4cute5tupleIJiiiiEEENS1_10collective13CollectiveMmaINS1_34MainloopSm90TmaGmmaWarpSpecializedILi5ENS5_IJNS4_1CILi1EEESB_SB_EEENS1_32KernelTmaWarpSpecializedPingpongEEENS5_IJNSA_ILi64EEENSA_ILi256EEENSA_ILi128EEEEEEaNS5_IJlSB_lEEEaSJ_NS4_8TiledMMAINS4_8MMA_AtomIJNS4_4SM904GMMA27MMA_64x256x32_S32S8S8_SS_TNEEEENS4_6LayoutISC_NS5_IJNSA_ILi0EEESR_SR_EEEEENS5_IJNS4_10UnderscoreESU_SU_EEEEENS4_13SM90_TMA_LOADENS4_14ComposedLayoutINS4_7SwizzleILi3ELi4ELi3EEENS4_18smem_ptr_flag_bitsILi8EEENSQ_INS5_IJNSA_ILi8EEESH_EEENS5_IJSH_SB_EEEEEEEvNS4_8identityESX_S17_vS18_EENS_8epilogue10collective6detail29Sm90TmaWarpSpecializedAdapterINS1B_15DefaultEpilogueIaSJ_SJ_NS1A_6thread17LinearCombinationIaLi1EiiLNS1F_9ScaleType4KindE0ELNS_15FloatRoundStyleE2EaEENS1_15EpilogueDefaultEEEEEvvEEEEvNT_6ParamsE)
	.align		4
        /*000c*/ 	.word	index@(__assertfail)
	.align		4
        /*0010*/ 	.word	0x00000000
	.align		4
        /*0014*/ 	.word	0xfffffffe
	.align		4
        /*0018*/ 	.word	0x00000000
	.align		4
        /*001c*/ 	.word	0xfffffffd
	.align		4
        /*0020*/ 	.word	0x00000000
	.align		4
        /*0024*/ 	.word	0xfffffffc


//--------------------- .nv.constant4             --------------------------
	.section	.nv.constant4,"a",@progbits
	.align	8
	.align		8
.nv.constant4:
        /*0000*/ 	.dword	__assertfail
	.align		8
        /*0008*/ 	.dword	__unnamed_1
	.align		8
        /*0010*/ 	.dword	_ZN39_INTERNAL_0f2c3417_4_k_cu_b0652421_88114cuda3std3__45__cpo5beginE
	.align		8
        /*0018*/ 	.dword	_ZN39_INTERNAL_0f2c3417_4_k_cu_b0652421_88114cuda3std3__45__cpo3endE
	.align		8
        /*0020*/ 	.dword	_ZN39_INTERNAL_0f2c3417_4_k_cu_b0652421_88114cuda3std3__45__cpo6cbeginE
	.align		8
        /*0028*/ 	.dword	_ZN39_INTERNAL_0f2c3417_4_k_cu_b0652421_88114cuda3std3__45__cpo4cendE
	.align		8
        /*0030*/ 	.dword	_ZN39_INTERNAL_0f2c3417_4_k_cu_b0652421_88114cuda3std3__441_GLOBAL__N__0f2c3417_4_k_cu_b0652421_88116ignoreE
	.align		8
        /*0038*/ 	.dword	_ZN39_INTERNAL_0f2c3417_4_k_cu_b0652421_88114cuda3std3__419piecewise_constructE
	.align		8
        /*0040*/ 	.dword	_ZN39_INTERNAL_0f2c3417_4_k_cu_b0652421_88114cuda3std3__48in_placeE
	.align		8
        /*0048*/ 	.dword	_ZN39_INTERNAL_0f2c3417_4_k_cu_b0652421_88114cuda3std6ranges3__45__cpo4swapE
	.align		8
        /*0050*/ 	.dword	_ZN39_INTERNAL_0f2c3417_4_k_cu_b0652421_88114cuda3std6ranges3__45__cpo9iter_moveE
	.align		8
        /*0058*/ 	.dword	_ZN39_INTERNAL_0f2c3417_4_k_cu_b0652421_88114cute7productE
	.align		8
        /*0060*/ 	.dword	_ZN39_INTERNAL_0f2c3417_4_k_cu_b0652421_88114cute1_E
	.align		8
        /*0068*/ 	.dword	$str$22
	.align		8
        /*0070*/ 	.dword	$str$23


//--------------------- .text._ZN7cutlass13device_kernelINS_4gemm6kernel13GemmUniversalIN4cute5tupleIJiiiiEEENS1_10collective13CollectiveMmaINS1_34MainloopSm90TmaGmmaWarpSpecializedILi5ENS5_IJNS4_1CILi1EEESB_SB_EEENS1_32KernelTmaWarpSpecializedPingpongEEENS5_IJNSA_ILi64EEENSA_ILi256EEENSA_ILi128EEEEEEaNS5_IJlSB_lEEEaSJ_NS4_8TiledMMAINS4_8MMA_AtomIJNS4_4SM904GMMA27MMA_64x256x32_S32S8S8_SS_TNEEEENS4_6LayoutISC_NS5_IJNSA_ILi0EEESR_SR_EEEEENS5_IJNS4_10UnderscoreESU_SU_EEEEENS4_13SM90_TMA_LOADENS4_14ComposedLayoutINS4_7SwizzleILi3ELi4ELi3EEENS4_18smem_ptr_flag_bitsILi8EEENSQ_INS5_IJNSA_ILi8EEESH_EEENS5_IJSH_SB_EEEEEEEvNS4_8identityESX_S17_vS18_EENS_8epilogue10collective6detail29Sm90TmaWarpSpecializedAdapterINS1B_15DefaultEpilogueIaSJ_SJ_NS1A_6thread17LinearCombinationIaLi1EiiLNS1F_9ScaleType4KindE0ELNS_15FloatRoundStyleE2EaEENS1_15EpilogueDefaultEEEEEvvEEEEvNT_6ParamsE --------------------------
	.section	.text._ZN7cutlass13device_kernelINS_4gemm6kernel13GemmUniversalIN4cute5tupleIJiiiiEEENS1_10collective13CollectiveMmaINS1_34MainloopSm90TmaGmmaWarpSpecializedILi5ENS5_IJNS4_1CILi1EEESB_SB_EEENS1_32KernelTmaWarpSpecializedPingpongEEENS5_IJNSA_ILi64EEENSA_ILi256EEENSA_ILi128EEEEEEaNS5_IJlSB_lEEEaSJ_NS4_8TiledMMAINS4_8MMA_AtomIJNS4_4SM904GMMA27MMA_64x256x32_S32S8S8_SS_TNEEEENS4_6LayoutISC_NS5_IJNSA_ILi0EEESR_SR_EEEEENS5_IJNS4_10UnderscoreESU_SU_EEEEENS4_13SM90_TMA_LOADENS4_14ComposedLayoutINS4_7SwizzleILi3ELi4ELi3EEENS4_18smem_ptr_flag_bitsILi8EEENSQ_INS5_IJNSA_ILi8EEESH_EEENS5_IJSH_SB_EEEEEEEvNS4_8identityESX_S17_vS18_EENS_8epilogue10collective6detail29Sm90TmaWarpSpecializedAdapterINS1B_15DefaultEpilogueIaSJ_SJ_NS1A_6thread17LinearCombinationIaLi1EiiLNS1F_9ScaleType4KindE0ELNS_15FloatRoundStyleE2EaEENS1_15EpilogueDefaultEEEEEvvEEEEvNT_6ParamsE,"ax",@progbits
	.align	128
.text._ZN7cutlass13device_kernelINS_4gemm6kernel13GemmUniversalIN4cute5tupleIJiiiiEEENS1_10collective13CollectiveMmaINS1_34MainloopSm90TmaGmmaWarpSpecializedILi5ENS5_IJNS4_1CILi1EEESB_SB_EEENS1_32KernelTmaWarpSpecializedPingpongEEENS5_IJNSA_ILi64EEENSA_ILi256EEENSA_ILi128EEEEEEaNS5_IJlSB_lEEEaSJ_NS4_8TiledMMAINS4_8MMA_AtomIJNS4_4SM904GMMA27MMA_64x256x32_S32S8S8_SS_TNEEEENS4_6LayoutISC_NS5_IJNSA_ILi0EEESR_SR_EEEEENS5_IJNS4_10UnderscoreESU_SU_EEEEENS4_13SM90_TMA_LOADENS4_14ComposedLayoutINS4_7SwizzleILi3ELi4ELi3EEENS4_18smem_ptr_flag_bitsILi8EEENSQ_INS5_IJNSA_ILi8EEESH_EEENS5_IJSH_SB_EEEEEEEvNS4_8identityESX_S17_vS18_EENS_8epilogue10collective6detail29Sm90TmaWarpSpecializedAdapterINS1B_15DefaultEpilogueIaSJ_SJ_NS1A_6thread17LinearCombinationIaLi1EiiLNS1F_9ScaleType4KindE0ELNS_15FloatRoundStyleE2EaEENS1_15EpilogueDefaultEEEEEvvEEEEvNT_6ParamsE:
        .type           _ZN7cutlass13device_kernelINS_4gemm6kernel13GemmUniversalIN4cute5tupleIJiiiiEEENS1_10collective13CollectiveMmaINS1_34MainloopSm90TmaGmmaWarpSpecializedILi5ENS5_IJNS4_1CILi1EEESB_SB_EEENS1_32KernelTmaWarpSpecializedPingpongEEENS5_IJNSA_ILi64EEENSA_ILi256EEENSA_ILi128EEEEEEaNS5_IJlSB_lEEEaSJ_NS4_8TiledMMAINS4_8MMA_AtomIJNS4_4SM904GMMA27MMA_64x256x32_S32S8S8_SS_TNEEEENS4_6LayoutISC_NS5_IJNSA_ILi0EEESR_SR_EEEEENS5_IJNS4_10UnderscoreESU_SU_EEEEENS4_13SM90_TMA_LOADENS4_14ComposedLayoutINS4_7SwizzleILi3ELi4ELi3EEENS4_18smem_ptr_flag_bitsILi8EEENSQ_INS5_IJNSA_ILi8EEESH_EEENS5_IJSH_SB_EEEEEEEvNS4_8identityESX_S17_vS18_EENS_8epilogue10collective6detail29Sm90TmaWarpSpecializedAdapterINS1B_15DefaultEpilogueIaSJ_SJ_NS1A_6thread17LinearCombinationIaLi1EiiLNS1F_9ScaleType4KindE0ELNS_15FloatRoundStyleE2EaEENS1_15EpilogueDefaultEEEEEvvEEEEvNT_6ParamsE,@function
        .size           _ZN7cutlass13device_kernelINS_4gemm6kernel13GemmUniversalIN4cute5tupleIJiiiiEEENS1_10collective13CollectiveMmaINS1_34MainloopSm90TmaGmmaWarpSpecializedILi5ENS5_IJNS4_1CILi1EEESB_SB_EEENS1_32KernelTmaWarpSpecializedPingpongEEENS5_IJNSA_ILi64EEENSA_ILi256EEENSA_ILi128EEEEEEaNS5_IJlSB_lEEEaSJ_NS4_8TiledMMAINS4_8MMA_AtomIJNS4_4SM904GMMA27MMA_64x256x32_S32S8S8_SS_TNEEEENS4_6LayoutISC_NS5_IJNSA_ILi0EEESR_SR_EEEEENS5_IJNS4_10UnderscoreESU_SU_EEEEENS4_13SM90_TMA_LOADENS4_14ComposedLayoutINS4_7SwizzleILi3ELi4ELi3EEENS4_18smem_ptr_flag_bitsILi8EEENSQ_INS5_IJNSA_ILi8EEESH_EEENS5_IJSH_SB_EEEEEEEvNS4_8identityESX_S17_vS18_EENS_8epilogue10collective6detail29Sm90TmaWarpSpecializedAdapterINS1B_15DefaultEpilogueIaSJ_SJ_NS1A_6thread17LinearCombinationIaLi1EiiLNS1F_9ScaleType4KindE0ELNS_15FloatRoundStyleE2EaEENS1_15EpilogueDefaultEEEEEvvEEEEvNT_6ParamsE,(.L_x_331 - _ZN7cutlass13device_kernelINS_4gemm6kernel13GemmUniversalIN4cute5tupleIJiiiiEEENS1_10collective13CollectiveMmaINS1_34MainloopSm90TmaGmmaWarpSpecializedILi5ENS5_IJNS4_1CILi1EEESB_SB_EEENS1_32KernelTmaWarpSpecializedPingpongEEENS5_IJNSA_ILi64EEENSA_ILi256EEENSA_ILi128EEEEEEaNS5_IJlSB_lEEEaSJ_NS4_8TiledMMAINS4_8MMA_AtomIJNS4_4SM904GMMA27MMA_64x256x32_S32S8S8_SS_TNEEEENS4_6LayoutISC_NS5_IJNSA_ILi0EEESR_SR_EEEEENS5_IJNS4_10UnderscoreESU_SU_EEEEENS4_13SM90_TMA_LOADENS4_14ComposedLayoutINS4_7SwizzleILi3ELi4ELi3EEENS4_18smem_ptr_flag_bitsILi8EEENSQ_INS5_IJNSA_ILi8EEESH_EEENS5_IJSH_SB_EEEEEEEvNS4_8identityESX_S17_vS18_EENS_8epilogue10collective6detail29Sm90TmaWarpSpecializedAdapterINS1B_15DefaultEpilogueIaSJ_SJ_NS1A_6thread17LinearCombinationIaLi1EiiLNS1F_9ScaleType4KindE0ELNS_15FloatRoundStyleE2EaEENS1_15EpilogueDefaultEEEEEvvEEEEvNT_6ParamsE)
        .other          _ZN7cutlass13device_kernelINS_4gemm6kernel13GemmUniversalIN4cute5tupleIJiiiiEEENS1_10collective13CollectiveMmaINS1_34MainloopSm90TmaGmmaWarpSpecializedILi5ENS5_IJNS4_1CILi1EEESB_SB_EEENS1_32KernelTmaWarpSpecializedPingpongEEENS5_IJNSA_ILi64EEENSA_ILi256EEENSA_ILi128EEEEEEaNS5_IJlSB_lEEEaSJ_NS4_8TiledMMAINS4_8MMA_AtomIJNS4_4SM904GMMA27MMA_64x256x32_S32S8S8_SS_TNEEEENS4_6LayoutISC_NS5_IJNSA_ILi0EEESR_SR_EEEEENS5_IJNS4_10UnderscoreESU_SU_EEEEENS4_13SM90_TMA_LOADENS4_14ComposedLayoutINS4_7SwizzleILi3ELi4ELi3EEENS4_18smem_ptr_flag_bitsILi8EEENSQ_INS5_IJNSA_ILi8EEESH_EEENS5_IJSH_SB_EEEEEEEvNS4_8identityESX_S17_vS18_EENS_8epilogue10collective6detail29Sm90TmaWarpSpecializedAdapterINS1B_15DefaultEpilogueIaSJ_SJ_NS1A_6thread17LinearCombinationIaLi1EiiLNS1F_9ScaleType4KindE0ELNS_15FloatRoundStyleE2EaEENS1_15EpilogueDefaultEEEEEvvEEEEvNT_6ParamsE,@"STO_CUDA_ENTRY STV_DEFAULT"
_ZN7cutlass13device_kernelINS_4gemm6kernel13GemmUniversalIN4cute5tupleIJiiiiEEENS1_10collective13CollectiveMmaINS1_34MainloopSm90TmaGmmaWarpSpecializedILi5ENS5_IJNS4_1CILi1EEESB_SB_EEENS1_32KernelTmaWarpSpecializedPingpongEEENS5_IJNSA_ILi64EEENSA_ILi256EEENSA_ILi128EEEEEEaNS5_IJlSB_lEEEaSJ_NS4_8TiledMMAINS4_8MMA_AtomIJNS4_4SM904GMMA27MMA_64x256x32_S32S8S8_SS_TNEEEENS4_6LayoutISC_NS5_IJNSA_ILi0EEESR_SR_EEEEENS5_IJNS4_10UnderscoreESU_SU_EEEEENS4_13SM90_TMA_LOADENS4_14ComposedLayoutINS4_7SwizzleILi3ELi4ELi3EEENS4_18smem_ptr_flag_bitsILi8EEENSQ_INS5_IJNSA_ILi8EEESH_EEENS5_IJSH_SB_EEEEEEEvNS4_8identityESX_S17_vS18_EENS_8epilogue10collective6detail29Sm90TmaWarpSpecializedAdapterINS1B_15DefaultEpilogueIaSJ_SJ_NS1A_6thread17LinearCombinationIaLi1EiiLNS1F_9ScaleType4KindE0ELNS_15FloatRoundStyleE2EaEENS1_15EpilogueDefaultEEEEEvvEEEEvNT_6ParamsE:
[----:B------:R-:W0:Y:S02]  /*0000*/  LDC R1, c[0x0][0x28] ;  /* 0x00000a00ff017b82 */ /* 0x000e240000000800 */
[----:B0-----:R-:W-:Y:S01]  /*0010*/  VIADD R1, R1, 0xfffffff8 ;  /* 0xfffffff801017836 */ /* 0x001fe20000000000 */
[----:B------:R-:W0:Y:S01]  /*0020*/  S2R R4, SR_TID.X ;  /* 0x0000000000047919 */ /* 0x000e220000002100 */
[----:B------:R-:W-:Y:S01]  /*0030*/  ELECT P0, URZ, PT ;  /* 0x00000000003f782f */ /* 0x000fe20003800000 */
[----:B------:R-:W-:Y:S01]  /*0040*/  BSSY B0, `(.L_x_0) ;  /* 0x000000f000007945 */ /* 0x000fe20003800000 */
[--C-:B0-----:R-:W-:Y:S02]  /*0050*/  SHF.R.U32.HI R0, RZ, 0x5, R4.reuse ;  /* 0x00000005ff007819 */ /* 0x101fe40000011604 */
[----:B------:R-:W-:-:S03]  /*0060*/  SHF.R.U32.HI R5, RZ, 0x7, R4 ;  /* 0x00000007ff057819 */ /* 0x000fc60000011604 */
[----:B------:R-:W0:Y:S04]  /*0070*/  SHFL.IDX PT, R2, R0, RZ, 0x1f ;  /* 0x00001fff00027589 */ /* 0x000e2800000e0000 */
[----:B------:R1:W2:Y:S01]  /*0080*/  SHFL.IDX PT, R8, R5, RZ, 0x1f ;  /* 0x00001fff05087589 */ /* 0x0002a200000e0000 */
[----:B0-----:R-:W-:-:S13]  /*0090*/  ISETP.NE.OR P0, PT, R2, RZ, !P0 ;  /* 0x000000ff0200720c */ /* 0x001fda0004705670 */
[----:B-12---:R-:W-:Y:S05]  /*00a0*/  @P0 BRA `(.L_x_1) ;  /* 0x0000000000200947 */ /* 0x006fea0003800000 */
[----:B------:R-:W-:Y:S02]  /*00b0*/  ULDC.64 UR4, c[0x0][0x198] ;  /* 0x0000660000047ab9 */ /* 0x000fe40000000a00 */
[----:B------:R-:W-:Y:S02]  /*00c0*/  UIADD3 UR6, UP0, UR4, 0xf0, URZ ;  /* 0x000000f004067890 */ /* 0x000fe4000ff1e03f */
[----:B------:R-:W-:Y:S02]  /*00d0*/  UIADD3 UR4, UP1, UR4, 0x1f0, URZ ;  /* 0x000001f004047890 */ /* 0x000fe4000ff3e03f */
[----:B------:R-:W-:Y:S02]  /*00e0*/  UIADD3.X UR7, URZ, UR5, URZ, UP0, !UPT ;  /* 0x000000053f077290 */ /* 0x000fe400087fe43f */
[----:B------:R-:W-:-:S07]  /*00f0*/  UIADD3.X UR5, URZ, UR5, URZ, UP1, !UPT ;  /* 0x000000053f057290 */ /* 0x000fce0008ffe43f */
[----:B------:R0:W-:Y:S02]  /*0100*/  UTMACCTL.PF [UR6] ;  /* 0x00000000060079b9 */ /* 0x0001e40008040000 */
[----:B------:R0:W-:Y:S02]  /*0110*/  UTMACCTL.PF [UR4] ;  /* 0x00000000040079b9 */ /* 0x0001e40008040000 */
[----:B0-----:R-:W-:Y:S01]  /*0120*/  NOP ;  /* 0x0000000000007918 */ /* 0x001fe20000000000 */
.L_x_1:
[----:B------:R-:W-:Y:S05]  /*0130*/  BSYNC B0 ;  /* 0x0000000000007941 */ /* 0x000fea0003800000 */
.L_x_0:
[----:B------:R-:W0:Y:S02]  /*0140*/  SHFL.IDX PT, R3, R0, RZ, 0x1f ;  /* 0x00001fff00037589 */ /* 0x000e2400000e0000 */
[----:B0-----:R-:W-:-:S13]  /*0150*/  ISETP.NE.AND P0, PT, R3, RZ, PT ;  /* 0x000000ff0300720c */ /* 0x001fda0003f05270 */
[----:B------:R-:W-:Y:S05]  /*0160*/  @P0 BRA `(.L_x_2) ;  /* 0x0000000000600947 */ /* 0x000fea0003800000 */
[----:B------:R-:W0:Y:S01]  /*0170*/  S2UR UR8, SR_CgaCtaId ;  /* 0x00000000000879c3 */ /* 0x000e220000008800 */
[----:B------:R-:W-:Y:S01]  /*0180*/  UMOV UR4, 0x400 ;  /* 0x0000040000047882 */ /* 0x000fe20000000000 */
[----:B------:R-:W-:Y:S01]  /*0190*/  UMOV UR5, 0x1 ;  /* 0x0000000100057882 */ /* 0x000fe20000000000 */
[----:B------:R-:W-:Y:S01]  /*01a0*/  UMOV UR6, 0x80 ;  /* 0x0000008000067882 */ /* 0x000fe20000000000 */
[----:B------:R-:W-:Y:S01]  /*01b0*/  ELECT P0, URZ, PT ;  /* 0x00000000003f782f */ /* 0x000fe20003800000 */
[----:B------:R-:W-:-:S04]  /*01c0*/  UIADD3 UR6, -UR6, 0x100000, URZ ;  /* 0x0010000006067890 */ /* 0x000fc8000fffe13f */
[----:B------:R-:W-:Y:S02]  /*01d0*/  USHF.L.U32 UR7, UR6, 0xb, URZ ;  /* 0x0000000b06077899 */ /* 0x000fe4000800063f */
[----:B------:R-:W-:Y:S02]  /*01e0*/  USHF.L.U32 UR6, UR6, 0x1, URZ ;  /* 0x0000000106067899 */ /* 0x000fe4000800063f */
[----:B0-----:R-:W-:Y:S02]  /*01f0*/  ULEA UR8, UR8, UR4, 0x18 ;  /* 0x0000000408087291 */ /* 0x001fe4000f8ec03f */
[----:B------:R-:W-:-:S04]  /*0200*/  UIADD3 UR4, -UR5, 0x100000, URZ ;  /* 0x0010000005047890 */ /* 0x000fc8000fffe13f */
[----:B------:R-:W-:Y:S02]  /*0210*/  USHF.L.U32 UR5, UR4, 0xb, URZ ;  /* 0x0000000b04057899 */ /* 0x000fe4000800063f */
[----:B------:R-:W-:Y:S01]  /*0220*/  USHF.L.U32 UR4, UR4, 0x1, URZ ;  /* 0x0000000104047899 */ /* 0x000fe2000800063f */
[----:B------:R-:W0:Y:S11]  /*0230*/  FENCE.VIEW.ASYNC.S ;  /* 0x00000000000073c6 */ /* 0x000e360000000000 */
[----:B0-----:R0:W1:Y:S01]  /*0240*/  SYNCS.EXCH.64 URZ, [UR8], UR4 ;  /* 0x00000004083f75b2 */ /* 0x0010620008000100 */
[----:B------:R0:W2:Y:S01]  /*0250*/  SYNCS.EXCH.64 URZ, [UR8+0x28], UR6 ;  /* 0x00002806083f75b2 */ /* 0x0000a20008000100 */
[----:B------:R0:W3:Y:S01]  /*0260*/  SYNCS.EXCH.64 URZ, [UR8+0x8], UR4 ;  /* 0x00000804083f75b2 */ /* 0x0000e20008000100 */
[----:B------:R0:W4:Y:S01]  /*0270*/  SYNCS.EXCH.64 URZ, [UR8+0x30], UR6 ;  /* 0x00003006083f75b2 */ /* 0x0001220008000100 */
[----:B------:R0:W0:Y:S01]  /*0280*/  SYNCS.EXCH.64 URZ, [UR8+0x10], UR4 ;  /* 0x00001004083f75b2 */ /* 0x0000220008000100 */
[----:B------:R0:W0:Y:S01]  /*0290*/  SYNCS.EXCH.64 URZ, [UR8+0x38], UR6 ;  /* 0x00003806083f75b2 */ /* 0x0000220008000100 */
[----:B------:R0:W0:Y:S01]  /*02a0*/  SYNCS.EXCH.64 URZ, [UR8+0x18], UR4 ;  /* 0x00001804083f75b2 */ /* 0x0000220008000100 */
[----:B------:R0:W0:Y:S01]  /*02b0*/  SYNCS.EXCH.64 URZ, [UR8+0x40], UR6 ;  /* 0x00004006083f75b2 */ /* 0x0000220008000100 */
[----:B------:R0:W0:Y:S01]  /*02c0*/  SYNCS.EXCH.64 URZ, [UR8+0x20], UR4 ;  /* 0x00002004083f75b2 */ /* 0x0000220008000100 */
[----:B------:R0:W0:Y:S01]  /*02d0*/  SYNCS.EXCH.64 URZ, [UR8+0x48], UR6 ;  /* 0x00004806083f75b2 */ /* 0x0000220008000100 */
[----:B------:R-:W-:Y:S01]  /*02e0*/  NOP ;  /* 0x0000000000007918 */ /* 0x000fe20000000000 */
.L_x_2:
[----:B------:R-:W5:Y:S01]  /*02f0*/  SHFL.IDX PT, R6, R0, RZ, 0x1f ;  /* 0x00001fff00067589 */ /* 0x000f6200000e0000 */
[----:B------:R-:W-:Y:S01]  /*0300*/  ELECT P0, URZ, PT ;  /* 0x00000000003f782f */ /* 0x000fe20003800000 */
[----:B------:R-:W-:Y:S01]  /*0310*/  NOP ;  /* 0x0000000000007918 */ /* 0x000fe20000000000 */
[----:B------:R-:W-:Y:S01]  /*0320*/  ELECT P1, URZ, PT ;  /* 0x00000000003f782f */ /* 0x000fe20003820000 */
[----:B------:R-:W1:Y:S01]  /*0330*/  SHFL.IDX PT, R3, R0, RZ, 0x1f ;  /* 0x00001fff00037589 */ /* 0x000e6200000e0000 */
[----:B0-----:R-:W-:Y:S01]  /*0340*/  UMOV UR4, 0x20 ;  /* 0x0000002000047882 */ /* 0x001fe20000000000 */
[----:B------:R-:W-:Y:S01]  /*0350*/  UMOV UR11, 0x80 ;  /* 0x00000080000b7882 */ /* 0x000fe20000000000 */
[----:B------:R-:W-:Y:S01]  /*0360*/  NOP ;  /* 0x0000000000007918 */ /* 0x000fe20000000000 */
[C---:B------:R-:W-:Y:S01]  /*0370*/  VIADD R33, R8.reuse, 0xffffffff ;  /* 0xffffffff08217836 */ /* 0x040fe20000000000 */
[----:B------:R-:W0:Y:S01]  /*0380*/  SHFL.IDX PT, R5, R5, RZ, 0x1f ;  /* 0x00001fff05057589 */ /* 0x000e2200000e0000 */
[----:B------:R-:W-:Y:S01]  /*0390*/  ULDC.64 UR36, c[0x0][0x208] ;  /* 0x0000820000247ab9 */ /* 0x000fe20000000a00 */
[----:B------:R-:W-:-:S02]  /*03a0*/  ISETP.NE.AND P2, PT, R8, RZ, PT ;  /* 0x000000ff0800720c */ /* 0x000fc40003f45270 */
[----:B------:R-:W-:Y:S02]  /*03b0*/  ISETP.GE.U32.AND P3, PT, R33, 0x2, PT ;  /* 0x000000022100780c */ /* 0x000fe40003f66070 */
[----:B-----5:R-:W-:Y:S02]  /*03c0*/  ISETP.NE.OR P0, PT, R6, RZ, !P0 ;  /* 0x000000ff0600720c */ /* 0x020fe40004705670 */
[----:B-1----:R-:W-:Y:S02]  /*03d0*/  ISETP.NE.OR P1, PT, R3, RZ, !P1 ;  /* 0x000000ff0300720c */ /* 0x002fe40004f25670 */
[----:B------:R-:W-:-:S04]  /*03e0*/  SHF.R.S32.HI R3, RZ, 0x1f, R2 ;  /* 0x0000001fff037819 */ /* 0x000fc80000011402 */
[----:B------:R-:W-:-:S05]  /*03f0*/  LEA.HI R3, R3, R2, RZ, 0x2 ;  /* 0x0000000203037211 */ /* 0x000fca00078f10ff */
[----:B------:R-:W-:Y:S01]  /*0400*/  VOTEU.ALL UP0, P0 ;  /* 0x00000000003f7886 */ /* 0x000fe20000000000 */
[----:B------:R-:W-:Y:S01]  /*0410*/  LOP3.LUT R3, R3, 0xfffffffc, RZ, 0xc0, !PT ;  /* 0xfffffffc03037812 */ /* 0x000fe200078ec0ff */
[----:B------:R-:W-:-:S03]  /*0420*/  VOTEU.ALL UP1, P1 ;  /* 0x00000000003f7886 */ /* 0x000fc60000820000 */
[----:B------:R-:W1:Y:S01]  /*0430*/  @!UP0 S2UR UR7, SR_CgaCtaId ;  /* 0x00000000000789c3 */ /* 0x000e620000008800 */
[----:B------:R-:W-:Y:S01]  /*0440*/  @!UP0 UMOV UR6, 0x400 ;  /* 0x0000040000068882 */ /* 0x000fe20000000000 */
[----:B------:R-:W-:-:S04]  /*0450*/  @!UP0 UIADD3 UR4, -UR4, 0x100000, URZ ;  /* 0x0010000004048890 */ /* 0x000fc8000fffe13f */
[----:B------:R-:W-:Y:S02]  /*0460*/  @!UP0 USHF.L.U32 UR5, UR4, 0xb, URZ ;  /* 0x0000000b04058899 */ /* 0x000fe4000800063f */
[----:B------:R-:W-:Y:S01]  /*0470*/  @!UP0 USHF.L.U32 UR4, UR4, 0x1, URZ ;  /* 0x0000000104048899 */ /* 0x000fe2000800063f */
[----:B------:R-:W-:Y:S01]  /*0480*/  IMAD.IADD R0, R2, 0x1, -R3 ;  /* 0x0000000102007824 */ /* 0x000fe200078e0a03 */
[----:B------:R-:W-:Y:S01]  /*0490*/  @!UP1 UMOV UR9, 0x400 ;  /* 0x0000040000099882 */ /* 0x000fe20000000000 */
[----:B------:R-:W-:Y:S01]  /*04a0*/  VOTEU.ALL UP2, P1 ;  /* 0x00000000003f7886 */ /* 0x000fe20000840000 */
[----:B------:R-:W-:Y:S01]  /*04b0*/  VOTEU.ALL UP3, P1 ;  /* 0x00000000003f7886 */ /* 0x000fe20000860000 */
[----:B------:R-:W-:Y:S01]  /*04c0*/  VOTEU.ALL UP4, P1 ;  /* 0x00000000003f7886 */ /* 0x000fe20000880000 */
[----:B------:R-:W5:Y:S01]  /*04d0*/  @!UP1 S2UR UR10, SR_CgaCtaId ;  /* 0x00000000000a99c3 */ /* 0x000f620000008800 */
[----:B------:R-:W-:Y:S01]  /*04e0*/  VOTEU.ALL UP5, P1 ;  /* 0x00000000003f7886 */ /* 0x000fe200008a0000 */
[----:B------:R-:W-:-:S04]  /*04f0*/  SHF.R.S32.HI R3, RZ, 0x1f, R4 ;  /* 0x0000001fff037819 */ /* 0x000fc80000011404 */
[----:B------:R-:W-:-:S04]  /*0500*/  LEA.HI R3, R3, R4, RZ, 0x7 ;  /* 0x0000000403037211 */ /* 0x000fc800078f38ff */
[----:B------:R-:W-:-:S05]  /*0510*/  LOP3.LUT R3, R3, 0xffffff80, RZ, 0xc0, !PT ;  /* 0xffffff8003037812 */ /* 0x000fca00078ec0ff */
[----:B------:R-:W-:Y:S01]  /*0520*/  IMAD.IADD R3, R4, 0x1, -R3 ;  /* 0x0000000104037824 */ /* 0x000fe200078e0a03 */
[----:B-1----:R-:W-:Y:S02]  /*0530*/  @!UP0 ULEA UR8, UR7, UR6, 0x18 ;  /* 0x0000000607088291 */ /* 0x002fe4000f8ec03f */
[----:B------:R-:W-:-:S04]  /*0540*/  @!UP1 UIADD3 UR6, -UR11, 0x100000, URZ ;  /* 0x001000000b069890 */ /* 0x000fc8000fffe13f */
[----:B------:R-:W-:Y:S02]  /*0550*/  @!UP1 USHF.L.U32 UR7, UR6, 0xb, URZ ;  /* 0x0000000b06079899 */ /* 0x000fe4000800063f */
[----:B------:R-:W-:Y:S01]  /*0560*/  @!UP1 USHF.L.U32 UR6, UR6, 0x1, URZ ;  /* 0x0000000106069899 */ /* 0x000fe2000800063f */
[----:B------:R-:W-:Y:S01]  /*0570*/  VOTEU.ALL UP0, P0 ;  /* 0x00000000003f7886 */ /* 0x000fe20000000000 */
[----:B-----5:R-:W-:Y:S01]  /*0580*/  @!UP1 ULEA UR9, UR10, UR9, 0x18 ;  /* 0x000000090a099291 */ /* 0x020fe2000f8ec03f */
[----:B------:R-:W-:Y:S02]  /*0590*/  VOTEU.ALL UP1, P0 ;  /* 0x00000000003f7886 */ /* 0x000fe40000020000 */
[----:B------:R-:W-:Y:S01]  /*05a0*/  ULDC.64 UR10, c[0x0][0x598] ;  /* 0x00016600000a7ab9 */ /* 0x000fe20000000a00 */
[----:B------:R-:W-:Y:S01]  /*05b0*/  ISETP.NE.AND P0, PT, R0, 0x3, PT ;  /* 0x000000030000780c */ /* 0x000fe20003f05270 */
[----:B------:R-:W1:Y:S02]  /*05c0*/  FENCE.VIEW.ASYNC.S ;  /* 0x00000000000073c6 */ /* 0x000e640000000000 */
[----:B-1----:R1:W2:Y:S01]  /*05d0*/  @!UP0 SYNCS.EXCH.64 URZ, [UR8+0x80], UR4 ;  /* 0x00008004083f85b2 */ /* 0x0022a20008000100 */
[----:B------:R-:W-:-:S02]  /*05e0*/  ISETP.NE.U32.AND P1, PT, RZ, UR10, PT ;  /* 0x0000000aff007c0c */ /* 0x000fc4000bf25070 */
[----:B------:R-:W-:Y:S02]  /*05f0*/  ISETP.EQ.OR P0, PT, R0, RZ, !P0 ;  /* 0x000000ff0000720c */ /* 0x000fe40004702670 */
[----:B------:R-:W-:Y:S02]  /*0600*/  ISETP.NE.AND.EX P1, PT, RZ, UR11, PT, P1 ;  /* 0x0000000bff007c0c */ /* 0x000fe4000bf25310 */
[----:B------:R-:W-:-:S04]  /*0610*/  ISETP.EQ.AND P0, PT, R8, RZ, P0 ;  /* 0x000000ff0800720c */ /* 0x000fc80000702270 */
[----:B------:R-:W-:-:S04]  /*0620*/  SEL R16, RZ, 0x1, !P0 ;  /* 0x00000001ff107807 */ /* 0x000fc80004000000 */
[----:B------:R-:W-:Y:S01]  /*0630*/  SEL R16, R16, 0x2, P3 ;  /* 0x0000000210107807 */ /* 0x000fe20001800000 */
[----:B------:R1:W2:Y:S01]  /*0640*/  @!UP1 SYNCS.EXCH.64 URZ, [UR8+0x88], UR4 ;  /* 0x00008804083f95b2 */ /* 0x0002a20008000100 */
[----:B------:R-:W-:Y:S01]  /*0650*/  NOP ;  /* 0x0000000000007918 */ /* 0x000fe20000000000 */
[----:B------:R1:W2:Y:S01]  /*0660*/  @!UP2 SYNCS.EXCH.64 URZ, [UR9+0x60], UR6 ;  /* 0x00006006093fa5b2 */ /* 0x0002a20008000100 */
[----:B------:R1:W2:Y:S01]  /*0670*/  @!UP3 SYNCS.EXCH.64 URZ, [UR9+0x68], UR6 ;  /* 0x00006806093fb5b2 */ /* 0x0002a20008000100 */
[----:B------:R1:W2:Y:S01]  /*0680*/  @!UP4 SYNCS.EXCH.64 URZ, [UR9+0x70], UR6 ;  /* 0x00007006093fc5b2 */ /* 0x0002a20008000100 */
[----:B------:R1:W2:Y:S01]  /*0690*/  @!UP5 SYNCS.EXCH.64 URZ, [UR9+0x78], UR6 ;  /* 0x00007806093fd5b2 */ /* 0x0002a20008000100 */
[----:B------:R-:W-:Y:S01]  /*06a0*/  NOP ;  /* 0x0000000000007918 */ /* 0x000fe20000000000 */
[----:B--234-:R-:W-:Y:S06]  /*06b0*/  BAR.SYNC.DEFER_BLOCKING 0x0 ;  /* 0x0000000000007b1d */ /* 0x01cfec0000010000 */
[----:B01----:R-:W-:Y:S05]  /*06c0*/  @!P1 BRA `(.L_x_3) ;  /* 0x00000000001c9947 */ /* 0x003fea0003800000 */
[----:B------:R-:W0:Y:S02]  /*06d0*/  LDC.64 R6, c[0x0][0x598] ;  /* 0x00016600ff067b82 */ /* 0x000e240000000a00 */
[----:B0-----:R-:W2:Y:S02]  /*06e0*/  LDG.E.64 R6, desc[UR36][R6.64] ;  /* 0x0000002406067981 */ /* 0x001ea4000c1e1b00 */
[----:B--2---:R-:W-:-:S04]  /*06f0*/  ISETP.NE.U32.AND P0, PT, R6, RZ, PT ;  /* 0x000000ff0600720c */ /* 0x004fc80003f05070 */
[----:B------:R-:W-:-:S13]  /*0700*/  ISETP.NE.AND.EX P0, PT, R7, RZ, PT, P0 ;  /* 0x000000ff0700720c */ /* 0x000fda0003f05300 */
[----:B------:R-:W-:Y:S05]  /*0710*/  @!P0 BRA `(.L_x_3) ;  /* 0x0000000000088947 */ /* 0x000fea0003800000 */
[----:B------:R1:W5:Y:S01]  /*0720*/  LD.E R153, desc[UR36][R6.64] ;  /* 0x0000002406997980 */ /* 0x000362000c101900 */
[----:B------:R-:W-:Y:S05]  /*0730*/  BRA `(.L_x_4) ;  /* 0x0000000000247947 */ /* 0x000fea0003800000 */
.L_x_3:
[----:B------:R-:W-:Y:S02]  /*0740*/  ULDC.64 UR4, c[0x0][0x588] ;  /* 0x0001620000047ab9 */ /* 0x000fe40000000a00 */
[----:B------:R-:W-:-:S04]  /*0750*/  ISETP.NE.U32.AND P0, PT, RZ, UR4, PT ;  /* 0x00000004ff007c0c */ /* 0x000fc8000bf05070 */
[----:B------:R-:W-:-:S13]  /*0760*/  ISETP.NE.AND.EX P0, PT, RZ, UR5, PT, P0 ;  /* 0x00000005ff007c0c */ /* 0x000fda000bf05300 */
[----:B------:R-:W-:Y:S05]  /*0770*/  @!P0 BRA `(.L_x_5) ;  /* 0x00000000000c8947 */ /* 0x000fea0003800000 */
[----:B------:R-:W0:Y:S02]  /*0780*/  LDC.64 R6, c[0x0][0x588] ;  /* 0x00016200ff067b82 */ /* 0x000e240000000a00 */
[----:B0-----:R0:W5:Y:S01]  /*0790*/  LDG.E R153, desc[UR36][R6.64] ;  /* 0x0000002406997981 */ /* 0x001162000c1e1900 */
[----:B------:R-:W-:Y:S05]  /*07a0*/  BRA `(.L_x_4) ;  /* 0x0000000000087947 */ /* 0x000fea0003800000 */
.L_x_5:
[----:B------:R-:W-:Y:S02]  /*07b0*/  ULDC UR4, c[0x0][0x580] ;  /* 0x0001600000047ab9 */ /* 0x000fe40000000800 */
[----:B------:R-:W-:-:S07]  /*07c0*/  IMAD.U32 R153, RZ, RZ, UR4 ;  /* 0x00000004ff997e24 */ /* 0x000fce000f8e00ff */
.L_x_4:
[----:B------:R-:W-:Y:S02]  /*07d0*/  ULDC.64 UR4, c[0x0][0x5a0] ;  /* 0x0001680000047ab9 */ /* 0x000fe40000000a00 */
[----:B------:R-:W-:-:S04]  /*07e0*/  ISETP.NE.U32.AND P0, PT, RZ, UR4, PT ;  /* 0x00000004ff007c0c */ /* 0x000fc8000bf05070 */
[----:B------:R-:W-:-:S13]  /*07f0*/  ISETP.NE.AND.EX P0, PT, RZ, UR5, PT, P0 ;  /* 0x00000005ff007c0c */ /* 0x000fda000bf05300 */
[----:B------:R-:W-:Y:S05]  /*0800*/  @!P0 BRA `(.L_x_6) ;  /* 0x00000000001c8947 */ /* 0x000fea0003800000 */
[----:B01----:R-:W0:Y:S02]  /*0810*/  LDC.64 R6, c[0x0][0x5a0] ;  /* 0x00016800ff067b82 */ /* 0x003e240000000a00 */
[----:B0-----:R-:W2:Y:S02]  /*0820*/  LDG.E.64 R6, desc[UR36][R6.64] ;  /* 0x0000002406067981 */ /* 0x001ea4000c1e1b00 */
[----:B--2---:R-:W-:-:S04]  /*0830*/  ISETP.NE.U32.AND P0, PT, R6, RZ, PT ;  /* 0x000000ff0600720c */ /* 0x004fc80003f05070 */
[----:B------:R-:W-:-:S13]  /*0840*/  ISETP.NE.AND.EX P0, PT, R7, RZ, PT, P0 ;  /* 0x000000ff0700720c */ /* 0x000fda0003f05300 */
[----:B------:R-:W-:Y:S05]  /*0850*/  @!P0 BRA `(.L_x_6) ;  /* 0x0000000000088947 */ /* 0x000fea0003800000 */
[----:B------:R3:W5:Y:S01]  /*0860*/  LD.E R152, desc[UR36][R6.64] ;  /* 0x0000002406987980 */ /* 0x000762000c101900 */
[----:B------:R-:W-:Y:S05]  /*0870*/  BRA `(.L_x_7) ;  /* 0x0000000000247947 */ /* 0x000fea0003800000 */
.L_x_6:
[----:B------:R-:W-:Y:S02]  /*0880*/  ULDC.64 UR4, c[0x0][0x590] ;  /* 0x0001640000047ab9 */ /* 0x000fe40000000a00 */
[----:B------:R-:W-:-:S04]  /*0890*/  ISETP.NE.U32.AND P0, PT, RZ, UR4, PT ;  /* 0x00000004ff007c0c */ /* 0x000fc8000bf05070 */
[----:B------:R-:W-:-:S13]  /*08a0*/  ISETP.NE.AND.EX P0, PT, RZ, UR5, PT, P0 ;  /* 0x00000005ff007c0c */ /* 0x000fda000bf05300 */
[----:B------:R-:W-:Y:S05]  /*08b0*/  @!P0 BRA `(.L_x_8) ;  /* 0x00000000000c8947 */ /* 0x000fea0003800000 */
[----:B01----:R-:W0:Y:S02]  /*08c0*/  LDC.64 R6, c[0x0][0x590] ;  /* 0x00016400ff067b82 */ /* 0x003e240000000a00 */
[----:B0-----:R2:W5:Y:S01]  /*08d0*/  LDG.E R152, desc[UR36][R6.64] ;  /* 0x0000002406987981 */ /* 0x001562000c1e1900 */
[----:B------:R-:W-:Y:S05]  /*08e0*/  BRA `(.L_x_7) ;  /* 0x0000000000087947 */ /* 0x000fea0003800000 */
.L_x_8:
[----:B------:R-:W-:Y:S02]  /*08f0*/  ULDC UR4, c[0x0][0x584] ;  /* 0x0001610000047ab9 */ /* 0x000fe40000000800 */
[----:B------:R-:W-:-:S07]  /*0900*/  IMAD.U32 R152, RZ, RZ, UR4 ;  /* 0x00000004ff987e24 */ /* 0x000fce000f8e00ff */
.L_x_7:
[----:B------:R-:W4:Y:S01]  /*0910*/  LDC R2, c[0x0][0x65c] ;  /* 0x00019700ff027b82 */ /* 0x000f220000000800 */
[----:B------:R-:W4:Y:S01]  /*0920*/  S2R R14, SR_CTAID.Y ;  /* 0x00000000000e7919 */ /* 0x000f220000002600 */
[----:B------:R-:W-:Y:S01]  /*0930*/  ULDC UR6, c[0x0][0x28c] ;  /* 0x0000a30000067ab9 */ /* 0x000fe20000000800 */
[----:B------:R-:W-:Y:S01]  /*0940*/  ISETP.NE.AND P0, PT, R8, 0x2, PT ;  /* 0x000000020800780c */ /* 0x000fe20003f05270 */
[----:B------:R-:W-:Y:S01]  /*0950*/  UIADD3 UR6, UR6, 0x7f, URZ ;  /* 0x0000007f06067890 */ /* 0x000fe2000fffe03f */
[----:B0123--:R-:W0:Y:S01]  /*0960*/  S2R R6, SR_CTAID.X ;  /* 0x0000000000067919 */ /* 0x00fe220000002500 */
[----:B------:R-:W-:Y:S01]  /*0970*/  IMAD.MOV.U32 R7, RZ, RZ, RZ ;  /* 0x000000ffff077224 */ /* 0x000fe200078e00ff */
[----:B------:R-:W-:Y:S01]  /*0980*/  UMOV UR38, URZ ;  /* 0x0000003f00267c82 */ /* 0x000fe20008000000 */
[----:B------:R-:W-:Y:S01]  /*0990*/  USHF.R.S32.HI UR7, URZ, 0x1f, UR6 ;  /* 0x0000001f3f077899 */ /* 0x000fe20008011406 */
[----:B------:R-:W-:Y:S01]  /*09a0*/  UMOV UR39, URZ ;  /* 0x0000003f00277c82 */ /* 0x000fe20008000000 */
[----:B------:R-:W-:-:S02]  /*09b0*/  ULDC.64 UR8, c[0x0][0x650] ;  /* 0x0001940000087ab9 */ /* 0x000fc40000000a00 */
[----:B------:R-:W-:-:S04]  /*09c0*/  ULEA.HI UR7, UR7, UR6, URZ, 0x7 ;  /* 0x0000000607077291 */ /* 0x000fc8000f8f383f */
[----:B------:R-:W-:Y:S01]  /*09d0*/  USHF.R.S32.HI UR40, URZ, 0x7, UR7 ;  /* 0x000000073f287899 */ /* 0x000fe20008011407 */
[----:B----4-:R-:W-:-:S13]  /*09e0*/  ISETP.NE.AND P1, PT, R2, 0x1, PT ;  /* 0x000000010200780c */ /* 0x010fda0003f25270 */
[----:B------:R-:W0:Y:S01]  /*09f0*/  @P1 LDC R19, c[0x0][0x10] ;  /* 0x00000400ff131b82 */ /* 0x000e220000000800 */
[----:B------:R-:W-:Y:S02]  /*0a00*/  @P1 IMAD.MOV.U32 R8, RZ, RZ, R14 ;  /* 0x000000ffff081224 */ /* 0x000fe400078e000e */
[----:B------:R-:W-:Y:S02]  /*0a10*/  @P1 IMAD.MOV.U32 R9, RZ, RZ, RZ ;  /* 0x000000ffff091224 */ /* 0x000fe400078e00ff */
[----:B------:R-:W-:-:S03]  /*0a20*/  @P1 IMAD.MOV.U32 R17, RZ, RZ, RZ ;  /* 0x000000ffff111224 */ /* 0x000fc600078e00ff */
[----:B------:R-:W1:Y:S01]  /*0a30*/  @!P1 LDC R11, c[0x0][0xc] ;  /* 0x00000300ff0b9b82 */ /* 0x000e620000000800 */
[----:B------:R-:W-:Y:S01]  /*0a40*/  ULDC UR4, c[0x0][0xc] ;  /* 0x0000030000047ab9 */ /* 0x000fe20000000800 */
[----:B------:R-:W-:Y:S02]  /*0a50*/  ULDC UR5, c[0x0][0x10] ;  /* 0x0000040000057ab9 */ /* 0x000fe40000000800 */
[----:B------:R-:W-:-:S04]  /*0a60*/  UIMAD.WIDE.U32 UR4, UR4, UR5, URZ ;  /* 0x00000005040472a5 */ /* 0x000fc8000f8e003f */
[----:B------:R-:W2:Y:S01]  /*0a70*/  LDC R2, c[0x0][0x14] ;  /* 0x00000500ff027b82 */ /* 0x000ea20000000800 */
[----:B0-----:R-:W-:-:S04]  /*0a80*/  @P1 IMAD.WIDE.U32 R18, R6, R19, R8 ;  /* 0x0000001306121225 */ /* 0x001fc800078e0008 */
[----:B------:R-:W-:Y:S02]  /*0a90*/  @P1 IMAD.IADD R17, R19, 0x1, R17 ;  /* 0x0000000113111824 */ /* 0x000fe400078e0211 */
[----:B-1----:R-:W-:-:S04]  /*0aa0*/  @!P1 IMAD.WIDE.U32 R8, R11, R14, R6 ;  /* 0x0000000e0b089225 */ /* 0x002fc800078e0006 */
[----:B------:R-:W-:Y:S02]  /*0ab0*/  @!P1 IMAD.MOV.U32 R18, RZ, RZ, R8 ;  /* 0x000000ffff129224 */ /* 0x000fe400078e0008 */
[----:B------:R-:W-:Y:S02]  /*0ac0*/  @!P1 IMAD.MOV.U32 R17, RZ, RZ, R9 ;  /* 0x000000ffff119224 */ /* 0x000fe400078e0009 */
[----:B--2---:R-:W-:-:S04]  /*0ad0*/  IMAD.WIDE.U32 R12, R2, UR4, RZ ;  /* 0x00000004020c7c25 */ /* 0x004fc8000f8e00ff */
[----:B------:R-:W-:Y:S01]  /*0ae0*/  IMAD R23, R2, UR5, RZ ;  /* 0x0000000502177c24 */ /* 0x000fe2000f8e02ff */
[----:B------:R0:W-:Y:S03]  /*0af0*/  STL.64 [R1], R12 ;  /* 0x0000000c01007387 */ /* 0x0001e60000100a00 */
[----:B------:R-:W-:Y:S01]  /*0b00*/  IMAD.IADD R23, R13, 0x1, R23 ;  /* 0x000000010d177824 */ /* 0x000fe200078e0217 */
[----:B------:R-:W-:Y:S06]  /*0b10*/  @P0 BRA `(.L_x_9) ;  /* 0x0000000000200947 */ /* 0x000fec0003800000 */
[----:B------:R-:W-:Y:S01]  /*0b20*/  UISETP.GE.U32.AND UP0, UPT, UR40, 0x5, UPT ;  /* 0x000000052800788c */ /* 0x000fe2000bf06070 */
[----:B------:R-:W-:Y:S01]  /*0b30*/  IADD3 R18, P0, R18, R12, RZ ;  /* 0x0000000c12127210 */ /* 0x000fe20007f1e0ff */
[----:B------:R-:W-:Y:S01]  /*0b40*/  UIMAD.WIDE.U32 UR4, UR40, -0x33333333, URZ ;  /* 0xcccccccd280478a5 */ /* 0x000fe2000f8e003f */
[----:B------:R-:W-:-:S03]  /*0b50*/  UMOV UR39, URZ ;  /* 0x0000003f00277c82 */ /* 0x000fc60008000000 */
[----:B------:R-:W-:Y:S01]  /*0b60*/  USHF.R.U32.HI UR4, URZ, 0x2, UR5 ;  /* 0x000000023f047899 */ /* 0x000fe20008011605 */
[----:B------:R-:W-:-:S03]  /*0b70*/  IMAD.X R17, R23, 0x1, R17, P0 ;  /* 0x0000000117117824 */ /* 0x000fc600000e0611 */
[----:B------:R-:W-:Y:S02]  /*0b80*/  UIMAD UR38, UR4, -0x5, UR40 ;  /* 0xfffffffb042678a4 */ /* 0x000fe4000f8e0228 */
[----:B------:R-:W-:-:S12]  /*0b90*/  @UP0 ULOP3.LUT UR39, UR4, 0x1, URZ, 0xc0, !UPT ;  /* 0x0000000104270892 */ /* 0x000fd8000f8ec03f */
.L_x_9:
[----:B------:R-:W-:Y:S01]  /*0ba0*/  ISETP.GE.U32.AND P0, PT, R18, UR8, PT ;  /* 0x0000000812007c0c */ /* 0x000fe2000bf06070 */
[----:B------:R-:W-:Y:S01]  /*0bb0*/  IMAD.MOV.U32 R19, RZ, RZ, -0x1 ;  /* 0xffffffffff137424 */ /* 0x000fe200078e00ff */
[----:B------:R-:W-:Y:S01]  /*0bc0*/  PRMT R8, RZ, 0x7610, R8 ;  /* 0x00007610ff087816 */ /* 0x000fe20000000008 */
[----:B------:R-:W-:Y:S01]  /*0bd0*/  IMAD.MOV.U32 R22, RZ, RZ, -0x1 ;  /* 0xffffffffff167424 */ /* 0x000fe200078e00ff */
[----:B------:R-:W-:Y:S01]  /*0be0*/  ISETP.GE.U32.AND.EX P0, PT, R17, UR9, PT, P0 ;  /* 0x0000000911007c0c */ /* 0x000fe2000bf06100 */
[----:B------:R-:W-:-:S12]  /*0bf0*/  IMAD.MOV.U32 R2, RZ, RZ, -0x1 ;  /* 0xffffffffff027424 */ /* 0x000fd800078e00ff */
[----:B------:R-:W-:Y:S05]  /*0c00*/  @P0 BRA `(.L_x_10) ;  /* 0x00000004005c0947 */ /* 0x000fea0003800000 */
[----:B------:R-:W1:Y:S01]  /*0c10*/  LDC.64 R20, c[0x0][0x628] ;  /* 0x00018a00ff147b82 */ /* 0x000e620000000a00 */
[----:B------:R-:W-:Y:S02]  /*0c20*/  IMAD.MOV.U32 R8, RZ, RZ, R18 ;  /* 0x000000ffff087224 */ /* 0x000fe400078e0012 */
[----:B------:R-:W-:-:S05]  /*0c30*/  IMAD.MOV.U32 R9, RZ, RZ, R17 ;  /* 0x000000ffff097224 */ /* 0x000fca00078e0011 */
[----:B------:R-:W2:Y:S08]  /*0c40*/  LDC R2, c[0x0][0x630] ;  /* 0x00018c00ff027b82 */ /* 0x000eb00000000800 */
[----:B------:R-:W3:Y:S01]  /*0c50*/  LDC.64 R24, c[0x0][0x620] ;  /* 0x00018800ff187b82 */ /* 0x000ee20000000a00 */
[----:B-1----:R-:W-:-:S04]  /*0c60*/  ISETP.NE.U32.AND P0, PT, R20, RZ, PT ;  /* 0x000000ff1400720c */ /* 0x002fc80003f05070 */
[----:B------:R-:W-:-:S13]  /*0c70*/  ISETP.NE.AND.EX P0, PT, R21, RZ, PT, P0 ;  /* 0x000000ff1500720c */ /* 0x000fda0003f05300 */
[----:B--23--:R-:W-:Y:S05]  /*0c80*/  @!P0 BRA `(.L_x_11) ;  /* 0x0000000000288947 */ /* 0x00cfea0003800000 */
[----:B0-----:R-:W0:Y:S02]  /*0c90*/  LDC R13, c[0x0][0x634] ;  /* 0x00018d00ff0d7b82 */ /* 0x001e240000000800 */
[----:B0-----:R-:W-:-:S05]  /*0ca0*/  IADD3 R13, P0, R18, R13, RZ ;  /* 0x0000000d120d7210 */ /* 0x001fca0007f1e0ff */
[----:B------:R-:W-:-:S04]  /*0cb0*/  IMAD.X R15, RZ, RZ, R17, P0 ;  /* 0x000000ffff0f7224 */ /* 0x000fc800000e0611 */
[----:B------:R-:W-:-:S04]  /*0cc0*/  IMAD.WIDE.U32 R8, R15, R20, RZ ;  /* 0x000000140f087225 */ /* 0x000fc800078e00ff */
[----:B------:R-:W-:-:S04]  /*0cd0*/  IMAD.WIDE.U32 R10, P0, R13, R21, R8 ;  /* 0x000000150d0a7225 */ /* 0x000fc80007800008 */
[----:B------:R-:W-:-:S04]  /*0ce0*/  IMAD.WIDE.U32 R8, R13, R20, RZ ;  /* 0x000000140d087225 */ /* 0x000fc800078e00ff */
[----:B------:R-:W-:Y:S01]  /*0cf0*/  IMAD.X R13, RZ, RZ, RZ, P0 ;  /* 0x000000ffff0d7224 */ /* 0x000fe200000e06ff */
[----:B------:R-:W-:Y:S01]  /*0d00*/  IADD3 RZ, P0, R9, R10, RZ ;  /* 0x0000000a09ff7210 */ /* 0x000fe20007f1e0ff */
[----:B------:R-:W-:-:S04]  /*0d10*/  IMAD.MOV.U32 R12, RZ, RZ, R11 ;  /* 0x000000ffff0c7224 */ /* 0x000fc800078e000b */
[----:B------:R-:W-:-:S08]  /*0d20*/  IMAD.WIDE.U32.X R8, R15, R21, R12, P0 ;  /* 0x000000150f087225 */ /* 0x000fd000000e040c */
.L_x_11:
[-CC-:B------:R-:W-:Y:S01]  /*0d30*/  SHF.R.U64 R31, R8, R2.reuse, R9.reuse ;  /* 0x00000002081f7219 */ /* 0x180fe20000001209 */
[----:B0-----:R-:W0:Y:S01]  /*0d40*/  LDC R12, c[0x0][0x618] ;  /* 0x00018600ff0c7b82 */ /* 0x001e220000000800 */
[----:B------:R-:W-:Y:S01]  /*0d50*/  SHF.R.U32.HI R7, RZ, R2, R9 ;  /* 0x00000002ff077219 */ /* 0x000fe20000011609 */
[----:B------:R-:W-:Y:S01]  /*0d60*/  ULDC UR4, c[0x0][0x150] ;  /* 0x0000540000047ab9 */ /* 0x000fe20000000800 */
[----:B------:R-:W-:Y:S01]  /*0d70*/  IADD3 R11, P0, RZ, -R31, RZ ;  /* 0x8000001fff0b7210 */ /* 0x000fe20007f1e0ff */
[----:B------:R-:W-:Y:S01]  /*0d80*/  IMAD.MOV.U32 R19, RZ, RZ, R17 ;  /* 0x000000ffff137224 */ /* 0x000fe200078e0011 */
[----:B------:R-:W-:-:S03]  /*0d90*/  I2FP.F32.U32 R2, R6 ;  /* 0x0000000600027245 */ /* 0x000fc60000201000 */
[----:B------:R-:W1:Y:S01]  /*0da0*/  LDC.64 R26, c[0x0][0x640] ;  /* 0x00019000ff1a7b82 */ /* 0x000e620000000a00 */
[----:B------:R-:W-:Y:S02]  /*0db0*/  IMAD.X R13, RZ, RZ, ~R7, P0 ;  /* 0x000000ffff0d7224 */ /* 0x000fe400000e0e07 */
[----:B------:R-:W-:Y:S01]  /*0dc0*/  FMUL R2, R2, UR4 ;  /* 0x0000000402027c20 */ /* 0x000fe20008400000 */
[----:B------:R-:W-:Y:S01]  /*0dd0*/  IMAD.WIDE.U32 R8, R11, R24, R18 ;  /* 0x000000180b087225 */ /* 0x000fe200078e0012 */
[----:B------:R-:W-:-:S03]  /*0de0*/  ULDC UR4, c[0x0][0x154] ;  /* 0x0000550000047ab9 */ /* 0x000fc60000000800 */
[----:B------:R-:W-:Y:S01]  /*0df0*/  IMAD R10, R13, R24, RZ ;  /* 0x000000180d0a7224 */ /* 0x000fe200078e02ff */
[----:B------:R-:W2:Y:S01]  /*0e00*/  LDC R7, c[0x0][0x144] ;  /* 0x00005100ff077b82 */ /* 0x000ea20000000800 */
[----:B------:R-:W3:Y:S02]  /*0e10*/  F2I.U32.TRUNC.NTZ R2, R2 ;  /* 0x0000000200027305 */ /* 0x000ee4000020f000 */
[----:B------:R-:W-:-:S04]  /*0e20*/  IMAD R11, R11, R25, R10 ;  /* 0x000000190b0b7224 */ /* 0x000fc800078e020a */
[----:B------:R-:W-:Y:S01]  /*0e30*/  IMAD.IADD R9, R9, 0x1, R11 ;  /* 0x0000000109097824 */ /* 0x000fe200078e020b */
[----:B------:R-:W4:Y:S01]  /*0e40*/  LDC R22, c[0x0][0x608] ;  /* 0x00018200ff167b82 */ /* 0x000f220000000800 */
[----:B------:R-:W-:-:S03]  /*0e50*/  IMAD.MOV.U32 R11, RZ, RZ, -0x1 ;  /* 0xffffffffff0b7424 */ /* 0x000fc600078e00ff */
[--C-:B0-----:R-:W-:Y:S02]  /*0e60*/  SHF.R.U64 R20, R8, R12, R9.reuse ;  /* 0x0000000c08147219 */ /* 0x101fe40000001209 */
[----:B------:R-:W-:Y:S02]  /*0e70*/  I2FP.F32.U32 R8, R14 ;  /* 0x0000000e00087245 */ /* 0x000fe40000201000 */
[----:B------:R-:W0:Y:S01]  /*0e80*/  LDC R24, c[0x0][0x658] ;  /* 0x00019600ff187b82 */ /* 0x000e220000000800 */
[----:B-1----:R-:W-:Y:S01]  /*0e90*/  ISETP.NE.U32.AND P0, PT, R26, RZ, PT ;  /* 0x000000ff1a00720c */ /* 0x002fe20003f05070 */
[----:B---3--:R-:W-:Y:S02]  /*0ea0*/  IMAD.MOV R10, RZ, RZ, -R2 ;  /* 0x000000ffff0a7224 */ /* 0x008fe400078e0a02 */
[----:B------:R-:W-:Y:S01]  /*0eb0*/  FMUL R8, R8, UR4 ;  /* 0x0000000408087c20 */ /* 0x000fe20008400000 */
[----:B------:R-:W-:Y:S02]  /*0ec0*/  SHF.R.U32.HI R9, RZ, R12, R9 ;  /* 0x0000000cff097219 */ /* 0x000fe40000011609 */
[----:B------:R-:W-:Y:S01]  /*0ed0*/  ISETP.NE.AND.EX P0, PT, R27, RZ, PT, P0 ;  /* 0x000000ff1b00720c */ /* 0x000fe20003f05300 */
[----:B------:R1:W3:Y:S01]  /*0ee0*/  F2I.U32.TRUNC.NTZ R15, R8 ;  /* 0x00000008000f7305 */ /* 0x0002e2000020f000 */
[----:B------:R-:W1:Y:S01]  /*0ef0*/  LDC R19, c[0x0][0x148] ;  /* 0x00005200ff137b82 */ /* 0x000e620000000800 */
[----:B--2---:R-:W-:-:S07]  /*0f00*/  IMAD R2, R7, R10, R6 ;  /* 0x0000000a07027224 */ /* 0x004fce00078e0206 */
[----:B------:R-:W2:Y:S01]  /*0f10*/  LDC R25, c[0x0][0x600] ;  /* 0x00018000ff197b82 */ /* 0x000ea20000000800 */
[-CC-:B----4-:R-:W-:Y:S02]  /*0f20*/  SHF.R.U64 R32, R20, R22.reuse, R9.reuse ;  /* 0x0000001614207219 */ /* 0x190fe40000001209 */
[----:B------:R-:W-:Y:S01]  /*0f30*/  SHF.R.U32.HI R7, RZ, R22, R9 ;  /* 0x00000016ff077219 */ /* 0x000fe20000011609 */
[----:B------:R-:W-:-:S04]  /*0f40*/  IMAD.MOV.U32 R9, RZ, RZ, 0x1 ;  /* 0x00000001ff097424 */ /* 0x000fc800078e00ff */
[----:B------:R-:W4:Y:S01]  /*0f50*/  LDC R28, c[0x0][0x648] ;  /* 0x00019200ff1c7b82 */ /* 0x000f220000000800 */
[-C--:B0-----:R-:W-:Y:S02]  /*0f60*/  SHF.L.U32 R6, R11, R24.reuse, RZ ;  /* 0x000000180b067219 */ /* 0x081fe400000006ff */
[--C-:B------:R-:W-:Y:S02]  /*0f70*/  SHF.R.U64 R22, R32, R24, R7.reuse ;  /* 0x0000001820167219 */ /* 0x100fe40000001207 */
[----:B------:R-:W-:Y:S02]  /*0f80*/  LOP3.LUT R13, RZ, R6, RZ, 0x33, !PT ;  /* 0x00000006ff0d7212 */ /* 0x000fe400078e33ff */
[-C--:B------:R-:W-:Y:S01]  /*0f90*/  SHF.R.U32.HI R7, RZ, R24.reuse, R7 ;  /* 0x00000018ff077219 */ /* 0x080fe20000011607 */
[----:B------:R-:W0:Y:S01]  /*0fa0*/  LDC R29, c[0x0][0x638] ;  /* 0x00018e00ff1d7b82 */ /* 0x000e220000000800 */
[----:B------:R-:W-:Y:S01]  /*0fb0*/  SHF.L.U32 R12, R9, R24, RZ ;  /* 0x00000018090c7219 */ /* 0x000fe200000006ff */
[----:B------:R-:W-:-:S06]  /*0fc0*/  IMAD.MOV.U32 R6, RZ, RZ, R22 ;  /* 0x000000ffff067224 */ /* 0x000fcc00078e0016 */
[----:B------:R-:W0:Y:S01]  /*0fd0*/  LDC R30, c[0x0][0x610] ;  /* 0x00018400ff1e7b82 */ /* 0x000e220000000800 */
[----:B-1-3--:R-:W-:Y:S05]  /*0fe0*/  @!P0 BRA `(.L_x_12) ;  /* 0x0000000000288947 */ /* 0x00afea0003800000 */
[----:B------:R-:W1:Y:S02]  /*0ff0*/  LDC R11, c[0x0][0x64c] ;  /* 0x00019300ff0b7b82 */ /* 0x000e640000000800 */
[----:B-1----:R-:W-:-:S05]  /*1000*/  IADD3 R11, P0, R22, R11, RZ ;  /* 0x0000000b160b7210 */ /* 0x002fca0007f1e0ff */
        /* <DEDUP_REMOVED lines=8> */
.L_x_12:
[----:B----4-:R-:W-:Y:S01]  /*1090*/  SHF.R.U64 R6, R6, R28, R7 ;  /* 0x0000001c06067219 */ /* 0x010fe20000001207 */
[----:B--2---:R-:W-:Y:S01]  /*10a0*/  VIADD R7, R25, 0xffffffff ;  /* 0xffffffff19077836 */ /* 0x004fe20000000000 */
[----:B------:R-:W-:Y:S01]  /*10b0*/  LOP3.LUT R13, R32, R13, RZ, 0xc0, !PT ;  /* 0x0000000d200d7212 */ /* 0x000fe200078ec0ff */
[----:B------:R-:W-:Y:S02]  /*10c0*/  IMAD.MOV R15, RZ, RZ, -R15 ;  /* 0x000000ffff0f7224 */ /* 0x000fe400078e0a0f */
[----:B------:R-:W-:Y:S01]  /*10d0*/  IMAD.MOV R8, RZ, RZ, -R6 ;  /* 0x000000ffff087224 */ /* 0x000fe200078e0a06 */
[----:B------:R-:W-:Y:S01]  /*10e0*/  LOP3.LUT R7, R20, R7, RZ, 0xc0, !PT ;  /* 0x0000000714077212 */ /* 0x000fe200078ec0ff */
[----:B------:R-:W-:Y:S02]  /*10f0*/  IMAD R13, R12, R6, R13 ;  /* 0x000000060c0d7224 */ /* 0x000fe400078e020d */
[----:B------:R-:W-:Y:S02]  /*1100*/  @P1 IMAD R2, R19, R15, R14 ;  /* 0x0000000f13021224 */ /* 0x000fe400078e020e */
[----:B0-----:R-:W-:-:S02]  /*1110*/  IMAD R6, R8, R29, R22 ;  /* 0x0000001d08067224 */ /* 0x001fc400078e0216 */
[----:B------:R-:W-:Y:S02]  /*1120*/  IMAD R2, R13, R30, R2 ;  /* 0x0000001e0d027224 */ /* 0x000fe400078e0202 */
[----:B------:R-:W-:Y:S02]  /*1130*/  IMAD R19, R6, R25, R7 ;  /* 0x0000001906137224 */ /* 0x000fe400078e0207 */
[----:B------:R-:W-:-:S03]  /*1140*/  IMAD.MOV.U32 R8, RZ, RZ, 0x1 ;  /* 0x00000001ff087424 */ /* 0x000fc600078e00ff */
[----:B------:R-:W-:Y:S02]  /*1150*/  SEL R22, R19, R2, !P1 ;  /* 0x0000000213167207 */ /* 0x000fe40004800000 */
[----:B------:R-:W-:Y:S01]  /*1160*/  SEL R19, R2, R19, !P1 ;  /* 0x0000001302137207 */ /* 0x000fe20004800000 */
[----:B------:R-:W-:-:S07]  /*1170*/  IMAD.MOV.U32 R2, RZ, RZ, R31 ;  /* 0x000000ffff027224 */ /* 0x000fce00078e001f */
.L_x_10:
[----:B------:R-:W-:Y:S05]  /*1180*/  @!P2 BRA `(.L_x_13) ;  /* 0x000000780010a947 */ /* 0x000fea0003800000 */
[----:B------:R-:W-:-:S13]  /*1190*/  ISETP.GT.U32.AND P0, PT, R33, 0x1, PT ;  /* 0x000000012100780c */ /* 0x000fda0003f04070 */
[----:B------:R-:W-:Y:S05]  /*11a0*/  @P0 EXIT ;  /* 0x000000000000094d */ /* 0x000fea0003800000 */
.L_x_14:
[----:B------:R-:W-:-:S08]  /*11b0*/  NOP ;  /* 0x0000000000007918 */ /* 0x000fd00000000000 */
[----:B------:R-:W1:Y:S02]  /*11c0*/  USETMAXREG.TRY_ALLOC.CTAPOOL UP0, 0xe8 ;  /* 0x000000e8000079c8 */ /* 0x000e640008000600 */
[----:B-1----:R-:W-:-:S13]  /*11d0*/  PLOP3.LUT P0, PT, PT, PT, UP0, 0x80, 0x0 ;  /* 0x000000000000781c */ /* 0x002fda0003f0f008 */
[----:B------:R-:W-:Y:S05]  /*11e0*/  @!P0 BRA `(.L_x_14) ;  /* 0xfffffffc00f08947 */ /* 0x000fea000383ffff */
[----:B------:R-:W-:-:S13]  /*11f0*/  LOP3.LUT P0, RZ, R8, 0xff, RZ, 0xc0, !PT ;  /* 0x000000ff08ff7812 */ /* 0x000fda000780c0ff */
[----:B------:R-:W-:Y:S05]  /*1200*/  @!P0 EXIT ;  /* 0x000000000000894d */ /* 0x000fea0003800000 */
[----:B------:R-:W1:Y:S01]  /*1210*/  S2UR UR4, SR_CgaCtaId ;  /* 0x00000000000479c3 */ /* 0x000e620000008800 */
[----:B------:R-:W-:Y:S01]  /*1220*/  VIADD R6, R5, 0xffffffff ;  /* 0xffffffff05067836 */ /* 0x000fe20000000000 */
[----:B------:R-:W-:Y:S01]  /*1230*/  SHF.R.S32.HI R0, RZ, 0x1f, R3 ;  /* 0x0000001fff007819 */ /* 0x000fe20000011403 */
[----:B------:R-:W-:Y:S01]  /*1240*/  UMOV UR41, 0x400 ;  /* 0x0000040000297882 */ /* 0x000fe20000000000 */
[----:B------:R-:W-:Y:S02]  /*1250*/  UISETP.LT.AND UP0, UPT, UR40, 0x1, UPT ;  /* 0x000000012800788c */ /* 0x000fe4000bf01270 */
[----:B------:R-:W-:Y:S01]  /*1260*/  R2UR UR42, R6 ;  /* 0x00000000062a72ca */ /* 0x000fe200000e0000 */
[----:B------:R-:W-:Y:S01]  /*1270*/  ULDC UR5, c[0x0][0x284] ;  /* 0x0000a10000057ab9 */ /* 0x000fe20000000800 */
[CC--:B------:R-:W-:Y:S01]  /*1280*/  LEA.HI R4, R0.reuse, R3.reuse, RZ, 0x2 ;  /* 0x0000000300047211 */ /* 0x0c0fe200078f10ff */
[----:B------:R-:W-:Y:S01]  /*1290*/  USEL UR43, UR40, 0x1, UP0 ;  /* 0x00000001282b7887 */ /* 0x000fe20008000000 */
[----:B------:R-:W-:Y:S01]  /*12a0*/  LEA.HI R0, R0, R3, RZ, 0x5 ;  /* 0x0000000300007211 */ /* 0x000fe200078f28ff */
[----:B------:R-:W-:Y:S01]  /*12b0*/  USHF.L.U32 UR44, UR40, 0x1, URZ ;  /* 0x00000001282c7899 */ /* 0x000fe2000800063f */
[--C-:B------:R-:W-:Y:S01]  /*12c0*/  SHF.R.S32.HI R154, RZ, 0x2, R4.reuse ;  /* 0x00000002ff9a7819 */ /* 0x100fe20000011404 */
[----:B------:R-:W-:Y:S01]  /*12d0*/  UIADD3 UR43, -UR43, UR40, URZ ;  /* 0x000000282b2b7290 */ /* 0x000fe2000fffe13f */
[----:B------:R-:W-:-:S02]  /*12e0*/  SHF.R.S32.HI R5, RZ, 0x1f, R4 ;  /* 0x0000001fff057819 */ /* 0x000fc40000011404 */
[----:B------:R-:W-:Y:S02]  /*12f0*/  LOP3.LUT R156, R4, 0xfffffffc, RZ, 0xc0, !PT ;  /* 0xfffffffc049c7812 */ /* 0x000fe400078ec0ff */
[----:B------:R-:W-:Y:S01]  /*1300*/  LEA.HI R5, R5, R154, RZ, 0x3 ;  /* 0x0000009a05057211 */ /* 0x000fe200078f18ff */
[----:B------:R-:W-:Y:S01]  /*1310*/  USHF.L.U32 UR42, UR42, 0x3, URZ ;  /* 0x000000032a2a7899 */ /* 0x000fe2000800063f */
[----:B------:R-:W-:Y:S01]  /*1320*/  ISETP.NE.AND P0, PT, R6, RZ, PT ;  /* 0x000000ff0600720c */ /* 0x000fe20003f05270 */
[----:B------:R-:W-:Y:S01]  /*1330*/  IMAD.IADD R156, R3, 0x1, -R156 ;  /* 0x00000001039c7824 */ /* 0x000fe200078e0a9c */
[----:B------:R-:W-:Y:S01]  /*1340*/  LOP3.LUT R5, R5, 0xfffffff8, RZ, 0xc0, !PT ;  /* 0xfffffff805057812 */ /* 0x000fe200078ec0ff */
[----:B-1----:R-:W-:Y:S02]  /*1350*/  ULEA UR41, UR4, UR41, 0x18 ;  /* 0x0000002904297291 */ /* 0x002fe4000f8ec03f */
[----:B------:R-:W-:Y:S01]  /*1360*/  IMAD.U32 R158, RZ, RZ, UR42 ;  /* 0x0000002aff9e7e24 */ /* 0x000fe2000f8e00ff */
[----:B------:R-:W-:Y:S01]  /*1370*/  SEL R163, RZ, 0x1, P0 ;  /* 0x00000001ffa37807 */ /* 0x000fe20000000000 */
[----:B------:R-:W-:Y:S01]  /*1380*/  IMAD.IADD R154, R154, 0x1, -R5 ;  /* 0x000000019a9a7824 */ /* 0x000fe200078e0a05 */
[----:B------:R-:W-:Y:S01]  /*1390*/  UIADD3 UR45, UR41, 0x60, URZ ;  /* 0x00000060292d7890 */ /* 0x000fe2000fffe03f */
[----:B------:R-:W-:-:S02]  /*13a0*/  SHF.R.S32.HI R5, RZ, 0x5, R0 ;  /* 0x00000005ff057819 */ /* 0x000fc40000011400 */
[C---:B------:R-:W-:Y:S02]  /*13b0*/  LOP3.LUT R160, R158.reuse, 0x8, RZ, 0xc0, !PT ;  /* 0x000000089ea07812 */ /* 0x040fe400078ec0ff */
[--C-:B------:R-:W-:Y:S01]  /*13c0*/  SHF.R.S32.HI R155, RZ, 0x1f, R154.reuse ;  /* 0x0000001fff9b7819 */ /* 0x100fe2000001149a */
[C-C-:B------:R-:W-:Y:S01]  /*13d0*/  IMAD R161, R5.reuse, -0x10, -R154.reuse ;  /* 0xfffffff005a17824 */ /* 0x140fe200078e0a9a */
[----:B------:R-:W-:Y:S01]  /*13e0*/  LOP3.LUT R158, R158, 0x8, RZ, 0xc, !PT ;  /* 0x000000089e9e7812 */ /* 0x000fe200078e0cff */
[----:B------:R-:W-:Y:S01]  /*13f0*/  IMAD.U32 R159, RZ, RZ, UR45 ;  /* 0x0000002dff9f7e24 */ /* 0x000fe2000f8e00ff */
[----:B------:R-:W-:Y:S01]  /*1400*/  LOP3.LUT R160, R160, 0x18, RZ, 0x3c, !PT ;  /* 0x00000018a0a07812 */ /* 0x000fe200078e3cff */
[----:B------:R-:W-:-:S04]  /*1410*/  IMAD.WIDE R154, R5, 0x10, R154 ;  /* 0x00000010059a7825 */ /* 0x000fc800078e029a */
[----:B------:R-:W-:Y:S02]  /*1420*/  VIADD R157, R159, UR42 ;  /* 0x0000002a9f9d7c36 */ /* 0x000fe40008000000 */
[----:B------:R-:W-:-:S07]  /*1430*/  VIADD R161, R161, UR5 ;  /* 0x00000005a1a17c36 */ /* 0x000fce0008000000 */
.L_x_294:
[----:B------:R-:W-:Y:S01]  /*1440*/  SHF.L.U32 R0, R163, 0x1f, RZ ;  /* 0x0000001fa3007819 */ /* 0x000fe200000006ff */
[----:B------:R-:W-:Y:S02]  /*1450*/  ULDC UR4, c[0x0][0x28c] ;  /* 0x0000a30000047ab9 */ /* 0x000fe40000000800 */
[----:B------:R-:W-:Y:S01]  /*1460*/  ISETP.LT.AND P1, PT, RZ, UR4, PT ;  /* 0x00000004ff007c0c */ /* 0x000fe2000bf21270 */
[----:B-1----:R-:W1:Y:S02]  /*1470*/  SYNCS.PHASECHK.TRANS64.TRYWAIT P0, [R159+UR42], R0 ;  /* 0x000000009f0075a7 */ /* 0x002e64000800016a */
[----:B-1-34-:R-:W-:Y:S10]  /*1480*/  @!P0 BRA `(.L_x_15) ;  /* 0x00000084006c8947 */ /* 0x01aff40003800000 */
.L_x_317:
[----:B------:R-:W-:Y:S05]  /*1490*/  @P1 BRA `(.L_x_16) ;  /* 0x0000000000401947 */ /* 0x000fea0003800000 */
[----:B-1----:R-:W-:Y:S01]  /*14a0*/  MOV R0, 0x0 ;  /* 0x0000000000007802 */ /* 0x002fe20000000f00 */
[----:B------:R-:W-:Y:S01]  /*14b0*/  ULDC.64 UR4, c[0x4][0x68] ;  /* 0x01001a0000047ab9 */ /* 0x000fe20000000a00 */
[----:B------:R-:W-:Y:S01]  /*14c0*/  ULDC.64 UR6, c[0x4][0x8] ;  /* 0x0100020000067ab9 */ /* 0x000fe20000000a00 */
[----:B------:R-:W-:Y:S01]  /*14d0*/  IMAD.U32 R4, RZ, RZ, UR4 ;  /* 0x00000004ff047e24 */ /* 0x000fe2000f8e00ff */
[----:B------:R1:W2:Y:S01]  /*14e0*/  LDC.64 R14, c[0x4][R0] ;  /* 0x01000000000e7b82 */ /* 0x0002a20000000a00 */
[----:B------:R-:W-:Y:S01]  /*14f0*/  IMAD.U32 R5, RZ, RZ, UR5 ;  /* 0x00000005ff057e24 */ /* 0x000fe2000f8e00ff */
[----:B------:R-:W-:Y:S01]  /*1500*/  ULDC.64 UR4, c[0x4][0x70] ;  /* 0x01001c0000047ab9 */ /* 0x000fe20000000a00 */
[----:B------:R-:W-:Y:S02]  /*1510*/  IMAD.U32 R10, RZ, RZ, UR6 ;  /* 0x00000006ff0a7e24 */ /* 0x000fe4000f8e00ff */
[----:B------:R-:W-:Y:S02]  /*1520*/  IMAD.U32 R6, RZ, RZ, UR4 ;  /* 0x00000004ff067e24 */ /* 0x000fe4000f8e00ff */
[----:B------:R-:W-:-:S02]  /*1530*/  IMAD.U32 R7, RZ, RZ, UR5 ;  /* 0x00000005ff077e24 */ /* 0x000fc4000f8e00ff */
[----:B------:R-:W-:Y:S02]  /*1540*/  IMAD.U32 R11, RZ, RZ, UR7 ;  /* 0x00000007ff0b7e24 */ /* 0x000fe4000f8e00ff */
[----:B------:R-:W-:Y:S02]  /*1550*/  IMAD.MOV.U32 R8, RZ, RZ, 0x1e1 ;  /* 0x000001e1ff087424 */ /* 0x000fe400078e00ff */
[----:B0-----:R-:W-:Y:S02]  /*1560*/  IMAD.MOV.U32 R12, RZ, RZ, 0x1 ;  /* 0x00000001ff0c7424 */ /* 0x001fe400078e00ff */
[----:B-1----:R-:W-:-:S07]  /*1570*/  IMAD.MOV.U32 R13, RZ, RZ, RZ ;  /* 0x000000ffff0d7224 */ /* 0x002fce00078e00ff */
[----:B------:R-:W-:-:S07]  /*1580*/  LEPC R20, `(.L_x_16) ;  /* 0x000000001014794e */ /* 0x000fce0000000000 */
[----:B--2--5:R-:W-:Y:S05]  /*1590*/  CALL.ABS.NOINC R14 ;  /* 0x000000000e007343 */ /* 0x024fea0003c00000 */
.L_x_16:
[----:B-1----:R-:W-:-:S04]  /*15a0*/  LOP3.LUT R0, R16, 0x1, RZ, 0xfc, !PT ;  /* 0x0000000110007812 */ /* 0x002fc800078efcff */
[----:B------:R-:W-:-:S13]  /*15b0*/  ISETP.NE.AND P0, PT, R0, 0x3, PT ;  /* 0x000000030000780c */ /* 0x000fda0003f05270 */
[----:B------:R-:W-:Y:S05]  /*15c0*/  @!P0 BRA `(.L_x_17) ;  /* 0x0000000000048947 */ /* 0x000fea0003800000 */
[----:B------:R-:W-:Y:S01]  /*15d0*/  BPT.TRAP 0x1 ;  /* 0x000000040000795c */ /* 0x000fe20000300000 */
.L_x_17:
[----:B------:R-:W-:Y:S02]  /*15e0*/  IMAD.U32 R3, RZ, RZ, UR38 ;  /* 0x00000026ff037e24 */ /* 0x000fe4000f8e00ff */
[----:B------:R-:W-:-:S03]  /*15f0*/  IMAD.U32 R0, RZ, RZ, UR39 ;  /* 0x00000027ff007e24 */ /* 0x000fc6000f8e00ff */
[----:B------:R-:W-:Y:S02]  /*1600*/  LEA R3, R3, UR41, 0x3 ;  /* 0x0000002903037c11 */ /* 0x000fe4000f8e18ff */
[----:B------:R-:W-:-:S04]  /*1610*/  SHF.L.U32 R0, R0, 0x1f, RZ ;  /* 0x0000001f00007819 */ /* 0x000fc800000006ff */
[----:B------:R1:W2:Y:S01]  /*1620*/  SYNCS.PHASECHK.TRANS64.TRYWAIT P1, [R3+URZ], R0 ;  /* 0x00000000030075a7 */ /* 0x0002a2000802017f */
[----:B------:R-:W-:Y:S05]  /*1630*/  @!P0 BRA `(.L_x_18) ;  /* 0x0000000000048947 */ /* 0x000fea0003800000 */
[----:B------:R-:W-:Y:S01]  /*1640*/  BPT.TRAP 0x1 ;  /* 0x000000040000795c */ /* 0x000fe20000300000 */
.L_x_18:
[----:B------:R-:W-:-:S05]  /*1650*/  IMAD.U32 R4, RZ, RZ, UR43 ;  /* 0x0000002bff047e24 */ /* 0x000fca000f8e00ff */
[----:B------:R-:W-:Y:S01]  /*1660*/  ISETP.GE.AND P2, PT, R4, 0x1, PT ;  /* 0x000000010400780c */ /* 0x000fe20003f46270 */
[----:B--2---:R-:W-:-:S12]  /*1670*/  @P1 BRA `(.L_x_19) ;  /* 0x0000000000081947 */ /* 0x004fd80003800000 */
[----:B------:R-:W2:Y:S02]  /*1680*/  SYNCS.PHASECHK.TRANS64.TRYWAIT P1, [R3+URZ], R0 ;  /* 0x00000000030075a7 */ /* 0x000ea4000802017f */
[----:B--2---:R-:W-:Y:S05]  /*1690*/  @!P1 BRA `(.L_x_20) ;  /* 0x0000008000fc9947 */ /* 0x004fea0003800000 */
.L_x_19:
[----:B------:R-:W-:Y:S05]  /*16a0*/  WARPSYNC.ALL ;  /* 0x0000000000007948 */ /* 0x000fea0003800000 */
[----:B------:R-:W-:Y:S01]  /*16b0*/  UIADD3 UR4, UR41, 0x180, URZ ;  /* 0x0000018029047890 */ /* 0x000fe2000fffe03f */
[----:B------:R-:W-:Y:S01]  /*16c0*/  WARPGROUP.ARRIVE ;  /* 0x00000000000079c5 */ /* 0x000fe20000000000 */
[----:B------:R-:W-:Y:S02]  /*16d0*/  UIADD3 UR5, UR41, 0xa180, URZ ;  /* 0x0000a18029057890 */ /* 0x000fe4000fffe03f */
[----:B------:R-:W-:Y:S02]  /*16e0*/  USHF.R.U32.HI UR4, URZ, 0x4, UR4 ;  /* 0x000000043f047899 */ /* 0x000fe40008011604 */
[----:B------:R-:W-:-:S02]  /*16f0*/  USHF.R.U32.HI UR5, URZ, 0x4, UR5 ;  /* 0x000000043f057899 */ /* 0x000fc40008011605 */
[----:B------:R-:W-:Y:S02]  /*1700*/  ULOP3.LUT UR4, UR4, 0x3fff, URZ, 0xc0, !UPT ;  /* 0x00003fff04047892 */ /* 0x000fe4000f8ec03f */
[----:B------:R-:W-:Y:S02]  /*1710*/  ULOP3.LUT UR5, UR5, 0x3fff, URZ, 0xc0, !UPT ;  /* 0x00003fff05057892 */ /* 0x000fe4000f8ec03f */
[----:B------:R-:W-:Y:S02]  /*1720*/  ULOP3.LUT UR8, UR4, 0x10000, URZ, 0xfc, !UPT ;  /* 0x0001000004087892 */ /* 0x000fe4000f8efc3f */
[----:B------:R-:W-:Y:S02]  /*1730*/  ULOP3.LUT UR9, UR5, 0x10000, URZ, 0xfc, !UPT ;  /* 0x0001000005097892 */ /* 0x000fe4000f8efc3f */
[----:B------:R-:W-:Y:S02]  /*1740*/  ULEA UR10, UR38, UR8, 0x9 ;  /* 0x00000008260a7291 */ /* 0x000fe4000f8e483f */
[----:B------:R-:W-:Y:S01]  /*1750*/  ULEA UR11, UR38, UR9, 0xb ;  /* 0x00000009260b7291 */ /* 0x000fe2000f8e583f */
[----:B------:R-:W-:Y:S01]  /*1760*/  UMOV UR5, 0x40000040 ;  /* 0x4000004000057882 */ /* 0x000fe20000000000 */
[----:B------:R-:W-:-:S03]  /*1770*/  UMOV UR7, 0x40000040 ;  /* 0x4000004000077882 */ /* 0x000fc60000000000 */
[----:B------:R-:W-:Y:S02]  /*1780*/  UMOV UR4, UR10 ;  /* 0x0000000a00047c82 */ /* 0x000fe40008000000 */
[----:B------:R-:W-:Y:S02]  /*1790*/  UMOV UR6, UR11 ;  /* 0x0000000b00067c82 */ /* 0x000fe40008000000 */
[----:B------:R-:W-:Y:S01]  /*17a0*/  IGMMA.64x256x32.S8.S8 R24, gdesc[UR4], RZ, !UPT, gsb0 ;  /* 0x06600000041879f1 */ /* 0x000fe2000c0410ff */
[----:B------:R-:W-:Y:S02]  /*17b0*/  UIADD3 UR4, UR10, 0x2, URZ ;  /* 0x000000020a047890 */ /* 0x000fe4000fffe03f */
[----:B------:R-:W-:Y:S01]  /*17c0*/  UIADD3 UR6, UR11, 0x2, URZ ;  /* 0x000000020b067890 */ /* 0x000fe2000fffe03f */
[----:B------:R-:W-:Y:S01]  /*17d0*/  UMOV UR5, 0x40000040 ;  /* 0x4000004000057882 */ /* 0x000fe20000000000 */
[----:B------:R-:W-:Y:S01]  /*17e0*/  UMOV UR7, 0x40000040 ;  /* 0x4000004000077882 */ /* 0x000fe20000000000 */
[----:B------:R-:W-:-:S02]  /*17f0*/  WARPGROUP.DEPBAR.LE gsb0, 0x0 ;  /* 0x00008000000079c5 */ /* 0x000fc40000010000 */
[----:B------:R-:W-:-:S06]  /*1800*/  WARPGROUP.ARRIVE ;  /* 0x00000000000079c5 */ /* 0x000fcc0000000000 */
[----:B------:R-:W-:Y:S01]  /*1810*/  IGMMA.64x256x32.S8.S8 R24, gdesc[UR4], R24, gsb0 ;  /* 0x06600000041879f1 */ /* 0x000fe20008041018 */
[----:B------:R-:W-:Y:S02]  /*1820*/  UIADD3 UR4, UR10, 0x4, URZ ;  /* 0x000000040a047890 */ /* 0x000fe4000fffe03f */
[----:B------:R-:W-:Y:S01]  /*1830*/  UIADD3 UR6, UR11, 0x4, URZ ;  /* 0x000000040b067890 */ /* 0x000fe2000fffe03f */
[----:B------:R-:W-:Y:S01]  /*1840*/  UMOV UR5, 0x40000040 ;  /* 0x4000004000057882 */ /* 0x000fe20000000000 */
[----:B------:R-:W-:Y:S01]  /*1850*/  UMOV UR7, 0x40000040 ;  /* 0x4000004000077882 */ /* 0x000fe20000000000 */
[----:B------:R-:W-:Y:S02]  /*1860*/  WARPGROUP.DEPBAR.LE gsb0, 0x0 ;  /* 0x00008000000079c5 */ /* 0x000fe40000010000 */
        /* <DEDUP_REMOVED lines=8> */
[----:B------:R-:W-:Y:S03]  /*18f0*/  IGMMA.64x256x32.S8.S8 R24, gdesc[UR4], R24, gsb0 ;  /* 0x06600000041879f1 */ /* 0x000fe60008041018 */
[----:B------:R-:W-:Y:S02]  /*1900*/  WARPGROUP.DEPBAR.LE gsb0, 0x0 ;  /* 0x00008000000079c5 */ /* 0x000fe40000010000 */
[----:B------:R-:W-:Y:S05]  /*1910*/  @!P2 BRA `(.L_x_21) ;  /* 0x000000040010a947 */ /* 0x000fea0003800000 */
[----:B------:R-:W-:Y:S01]  /*1920*/  UIADD3 UR4, UR38, 0x1, URZ ;  /* 0x0000000126047890 */ /* 0x000fe2000fffe03f */
[----:B-12---:R-:W-:Y:S01]  /*1930*/  IMAD.U32 R0, RZ, RZ, UR43 ;  /* 0x0000002bff007e24 */ /* 0x006fe2000f8e00ff */
[----:B------:R-:W-:Y:S02]  /*1940*/  UMOV UR11, UR38 ;  /* 0x00000026000b7c82 */ /* 0x000fe40008000000 */
[----:B------:R-:W-:-:S04]  /*1950*/  UISETP.NE.AND UP0, UPT, UR4, 0x5, UPT ;  /* 0x000000050400788c */ /* 0x000fc8000bf05270 */
[----:B------:R-:W-:Y:S02]  /*1960*/  USEL UR5, URZ, 0x1, UP0 ;  /* 0x000000013f057887 */ /* 0x000fe40008000000 */
[----:B------:R-:W-:Y:S02]  /*1970*/  USEL UR10, UR4, URZ, UP0 ;  /* 0x0000003f040a7287 */ /* 0x000fe40008000000 */
[----:B------:R-:W-:-:S06]  /*1980*/  ULOP3.LUT UR5, UR39, UR5, URZ, 0x3c, !UPT ;  /* 0x0000000527057292 */ /* 0x000fcc000f8e3c3f */
[----:B------:R-:W-:-:S07]  /*1990*/  IMAD.U32 R5, RZ, RZ, UR5 ;  /* 0x00000005ff057e24 */ /* 0x000fce000f8e00ff */
.L_x_28:
[----:B-12---:R-:W-:Y:S05]  /*19a0*/  @!P0 BRA `(.L_x_22) ;  /* 0x0000000000048947 */ /* 0x006fea0003800000 */
[----:B------:R-:W-:Y:S01]  /*19b0*/  BPT.TRAP 0x1 ;  /* 0x000000040000795c */ /* 0x000fe20000300000 */
.L_x_22:
[----:B------:R-:W-:Y:S01]  /*19c0*/  ULEA UR4, UR10, UR41, 0x3 ;  /* 0x000000290a047291 */ /* 0x000fe2000f8e183f */
[----:B------:R-:W-:-:S08]  /*19d0*/  SHF.L.U32 R3, R5, 0x1f, RZ ;  /* 0x0000001f05037819 */ /* 0x000fd000000006ff */
[----:B------:R1:W2:Y:S01]  /*19e0*/  SYNCS.PHASECHK.TRANS64.TRYWAIT P1, [UR4], R3 ;  /* 0x00000003ff0075a7 */ /* 0x0002a20008020144 */
[----:B------:R-:W-:Y:S05]  /*19f0*/  @!P0 BRA `(.L_x_23) ;  /* 0x0000000000048947 */ /* 0x000fea0003800000 */
[----:B------:R-:W-:Y:S01]  /*1a00*/  BPT.TRAP 0x1 ;  /* 0x000000040000795c */ /* 0x000fe20000300000 */
.L_x_23:
[----:B--2---:R-:W-:Y:S05]  /*1a10*/  @P1 BRA `(.L_x_24) ;  /* 0x0000000000081947 */ /* 0x004fea0003800000 */
[----:B------:R-:W2:Y:S02]  /*1a20*/  SYNCS.PHASECHK.TRANS64.TRYWAIT P1, [UR4], R3 ;  /* 0x00000003ff0075a7 */ /* 0x000ea40008020144 */
[----:B--2---:R-:W-:Y:S05]  /*1a30*/  @!P1 BRA `(.L_x_25) ;  /* 0x0000008000289947 */ /* 0x004fea0003800000 */
.L_x_24:
[----:B------:R-:W-:Y:S01]  /*1a40*/  ULEA UR12, UR10, UR8, 0x9 ;  /* 0x000000080a0c7291 */ /* 0x000fe2000f8e483f */
[----:B------:R-:W-:Y:S01]  /*1a50*/  WARPGROUP.ARRIVE ;  /* 0x00000000000079c5 */ /* 0x000fe20000000000 */
[----:B------:R-:W-:Y:S01]  /*1a60*/  ULEA UR13, UR10, UR9, 0xb ;  /* 0x000000090a0d7291 */ /* 0x000fe2000f8e583f */
[----:B------:R-:W-:Y:S01]  /*1a70*/  UMOV UR5, 0x40000040 ;  /* 0x4000004000057882 */ /* 0x000fe20000000000 */
[----:B------:R-:W-:-:S03]  /*1a80*/  UMOV UR7, 0x40000040 ;  /* 0x4000004000077882 */ /* 0x000fc60000000000 */
[----:B------:R-:W-:Y:S02]  /*1a90*/  UMOV UR4, UR12 ;  /* 0x0000000c00047c82 */ /* 0x000fe40008000000 */
[----:B------:R-:W-:Y:S02]  /*1aa0*/  UMOV UR6, UR13 ;  /* 0x0000000d00067c82 */ /* 0x000fe40008000000 */
[----:B------:R-:W-:Y:S01]  /*1ab0*/  IGMMA.64x256x32.S8.S8 R24, gdesc[UR4], R24, gsb0 ;  /* 0x06600000041879f1 */ /* 0x000fe20008041018 */
        /* <DEDUP_REMOVED lines=23> */
[----:B------:R-:W-:Y:S01]  /*1c30*/  BPT.TRAP 0x1 ;  /* 0x000000040000795c */ /* 0x000fe20000300000 */
.L_x_26:
[----:B------:R-:W-:Y:S01]  /*1c40*/  ULEA UR4, UR11, UR41, 0x3 ;  /* 0x000000290b047291 */ /* 0x000fe2000f8e183f */
[----:B------:R-:W-:-:S03]  /*1c50*/  ISETP.GT.U32.AND P1, PT, R16, 0x1, PT ;  /* 0x000000011000780c */ /* 0x000fc60003f24070 */
[----:B------:R-:W-:-:S04]  /*1c60*/  UIADD3 UR4, UR4, 0x28, URZ ;  /* 0x0000002804047890 */ /* 0x000fc8000fffe03f */
[----:B------:R-:W-:-:S09]  /*1c70*/  UPRMT UR4, URZ, 0x654, UR4 ;  /* 0x000006543f047896 */ /* 0x000fd20008000004 */
[----:B------:R-:W-:Y:S01]  /*1c80*/  SYNCS.ARRIVE.TRANS64.RED.A1T0 RZ, [UR4], RZ ;  /* 0x000000ffffff79a7 */ /* 0x000fe20008100404 */
[----:B------:R-:W-:Y:S05]  /*1c90*/  @P1 BRA `(.L_x_27) ;  /* 0x0000000000041947 */ /* 0x000fea0003800000 */
[----:B------:R-:W-:Y:S01]  /*1ca0*/  BPT.TRAP 0x1 ;  /* 0x000000040000795c */ /* 0x000fe20000300000 */
.L_x_27:
[----:B------:R-:W-:Y:S01]  /*1cb0*/  UIADD3 UR10, UR10, 0x1, URZ ;  /* 0x000000010a0a7890 */ /* 0x000fe2000fffe03f */
[C---:B------:R-:W-:Y:S01]  /*1cc0*/  ISETP.GT.AND P1, PT, R0.reuse, 0x1, PT ;  /* 0x000000010000780c */ /* 0x040fe20003f24270 */
[----:B------:R-:W-:Y:S01]  /*1cd0*/  UIADD3 UR11, UR11, 0x1, URZ ;  /* 0x000000010b0b7890 */ /* 0x000fe2000fffe03f */
[----:B------:R-:W-:Y:S01]  /*1ce0*/  VIADD R0, R0, 0xffffffff ;  /* 0xffffffff00007836 */ /* 0x000fe20000000000 */
[----:B------:R-:W-:Y:S02]  /*1cf0*/  UISETP.NE.AND UP0, UPT, UR10, 0x5, UPT ;  /* 0x000000050a00788c */ /* 0x000fe4000bf05270 */
[----:B------:R-:W-:Y:S02]  /*1d00*/  UISETP.NE.AND UP1, UPT, UR11, 0x5, UPT ;  /* 0x000000050b00788c */ /* 0x000fe4000bf25270 */
[----:B------:R-:W-:Y:S02]  /*1d10*/  USEL UR4, URZ, 0x1, UP0 ;  /* 0x000000013f047887 */ /* 0x000fe40008000000 */
[----:B------:R-:W-:-:S02]  /*1d20*/  USEL UR10, UR10, URZ, UP0 ;  /* 0x0000003f0a0a7287 */ /* 0x000fc40008000000 */
[----:B------:R-:W-:Y:S02]  /*1d30*/  USEL UR11, UR11, URZ, UP1 ;  /* 0x0000003f0b0b7287 */ /* 0x000fe40008800000 */
[----:B------:R-:W-:Y:S01]  /*1d40*/  LOP3.LUT R5, R5, UR4, RZ, 0x3c, !PT ;  /* 0x0000000405057c12 */ /* 0x000fe2000f8e3cff */
[----:B------:R-:W-:Y:S09]  /*1d50*/  @P1 BRA `(.L_x_28) ;  /* 0xfffffffc00101947 */ /* 0x000ff2000383ffff */
.L_x_21:
[----:B-12---:R-:W1:Y:S01]  /*1d60*/  LDC R0, c[0x0][0x28c] ;  /* 0x0000a300ff007b82 */ /* 0x006e620000000800 */
[----:B------:R2:W-:Y:S01]  /*1d70*/  SYNCS.ARRIVE.TRANS64.A1T0 RZ, [R158+UR45], RZ ;  /* 0x000000ff9eff79a7 */ /* 0x0005e2000810002d */
[----:B-1----:R-:W-:-:S13]  /*1d80*/  ISETP.GE.AND P1, PT, R0, 0x1, PT ;  /* 0x000000010000780c */ /* 0x002fda0003f26270 */
[----:B--2---:R-:W-:Y:S05]  /*1d90*/  @!P1 BRA `(.L_x_29) ;  /* 0x0000000000349947 */ /* 0x004fea0003800000 */
[----:B------:R-:W-:Y:S05]  /*1da0*/  @!P0 BRA `(.L_x_30) ;  /* 0x0000000000048947 */ /* 0x000fea0003800000 */
[----:B------:R-:W-:Y:S01]  /*1db0*/  BPT.TRAP 0x1 ;  /* 0x000000040000795c */ /* 0x000fe20000300000 */
.L_x_30:
[----:B------:R-:W-:Y:S01]  /*1dc0*/  UIADD3 UR6, UR43, UR38, URZ ;  /* 0x000000262b067290 */ /* 0x000fe2000fffe03f */
[----:B------:R-:W-:-:S03]  /*1dd0*/  ISETP.GT.U32.AND P0, PT, R16, 0x1, PT ;  /* 0x000000011000780c */ /* 0x000fc60003f04070 */
[----:B------:R-:W-:-:S04]  /*1de0*/  UIMAD.WIDE.U32 UR4, UR6, -0x33333333, URZ ;  /* 0xcccccccd060478a5 */ /* 0x000fc8000f8e003f */
[----:B------:R-:W-:-:S04]  /*1df0*/  USHF.R.U32.HI UR4, URZ, 0x2, UR5 ;  /* 0x000000023f047899 */ /* 0x000fc80008011605 */
[----:B------:R-:W-:-:S04]  /*1e00*/  UIMAD UR6, UR4, -0x5, UR6 ;  /* 0xfffffffb040678a4 */ /* 0x000fc8000f8e0206 */
[----:B------:R-:W-:-:S04]  /*1e10*/  ULEA UR6, UR6, UR41, 0x3 ;  /* 0x0000002906067291 */ /* 0x000fc8000f8e183f */
[----:B------:R-:W-:-:S04]  /*1e20*/  UIADD3 UR6, UR6, 0x28, URZ ;  /* 0x0000002806067890 */ /* 0x000fc8000fffe03f */
[----:B------:R-:W-:-:S09]  /*1e30*/  UPRMT UR6, URZ, 0x654, UR6 ;  /* 0x000006543f067896 */ /* 0x000fd20008000006 */
[----:B------:R-:W-:Y:S01]  /*1e40*/  SYNCS.ARRIVE.TRANS64.RED.A1T0 RZ, [UR6], RZ ;  /* 0x000000ffffff79a7 */ /* 0x000fe20008100406 */
[----:B------:R-:W-:Y:S05]  /*1e50*/  @P0 BRA `(.L_x_29) ;  /* 0x0000000000040947 */ /* 0x000fea0003800000 */
[----:B------:R-:W-:Y:S01]  /*1e60*/  BPT.TRAP 0x1 ;  /* 0x000000040000795c */ /* 0x000fe20000300000 */
.L_x_29:
[----:B------:R-:W-:Y:S01]  /*1e70*/  SHF.L.U32 R0, R163, 0x1f, RZ ;  /* 0x0000001fa3007819 */ /* 0x000fe200000006ff */
[----:B------:R-:W-:Y:S01]  /*1e80*/  UIADD3 UR38, UR44, UR38, URZ ;  /* 0x000000262c267290 */ /* 0x000fe2000fffe03f */
[----:B------:R-:W1:Y:S01]  /*1e90*/  LDC R7, c[0x0][0x288] ;  /* 0x0000a200ff077b82 */ /* 0x000e620000000800 */
[----:B------:R-:W-:Y:S01]  /*1ea0*/  UISETP.GE.U32.AND UP1, UPT, UR44, 0x5, UPT ;  /* 0x000000052c00788c */ /* 0x000fe2000bf26070 */
[----:B------:R-:W-:Y:S01]  /*1eb0*/  IMAD.SHL.U32 R8, R156, 0x2, RZ ;  /* 0x000000029c087824 */ /* 0x000fe200078e00ff */
[----:B------:R-:W-:Y:S02]  /*1ec0*/  UISETP.GT.U32.AND UP0, UPT, UR38, 0x4, UPT ;  /* 0x000000042600788c */ /* 0x000fe4000bf04070 */
[----:B------:R-:W-:Y:S02]  /*1ed0*/  UIMAD.WIDE.U32 UR4, UR38, -0x33333333, URZ ;  /* 0xcccccccd260478a5 */ /* 0x000fe4000f8e003f */
[----:B------:R-:W-:Y:S01]  /*1ee0*/  UISETP.LT.U32.AND UP0, UPT, UR44, 0x5, UP0 ;  /* 0x000000052c00788c */ /* 0x000fe20008701070 */
[----:B------:R-:W2:Y:S01]  /*1ef0*/  SYNCS.PHASECHK.TRANS64.TRYWAIT P0, [R159+UR42+0x10], R0 ;  /* 0x000010009f0075a7 */ /* 0x000ea2000800016a */
[----:B------:R-:W-:Y:S01]  /*1f00*/  USHF.R.U32.HI UR4, URZ, 0x2, UR5 ;  /* 0x000000023f047899 */ /* 0x000fe20008011605 */
[----:B------:R-:W-:Y:S01]  /*1f10*/  SHF.R.S32.HI R9, RZ, 0x1f, R8 ;  /* 0x0000001fff097819 */ /* 0x000fe20000011408 */
[----:B------:R-:W-:-:S02]  /*1f20*/  USEL UR6, URZ, 0x1, !UP0 ;  /* 0x000000013f067887 */ /* 0x000fc4000c000000 */
[----:B------:R-:W-:Y:S02]  /*1f30*/  UIMAD UR38, UR4, -0x5, UR38 ;  /* 0xfffffffb042678a4 */ /* 0x000fe4000f8e0226 */
[----:B------:R-:W-:-:S04]  /*1f40*/  ULOP3.LUT UR39, UR39, UR6, URZ, 0x3c, !UPT ;  /* 0x0000000627277292 */ /* 0x000fc8000f8e3c3f */
[----:B------:R-:W-:Y:S01]  /*1f50*/  @UP1 ULOP3.LUT UR39, UR39, 0x1, UR4, 0x78, !UPT ;  /* 0x0000000127271892 */ /* 0x000fe2000f8e7804 */
[----:B-12---:R-:W-:Y:S11]  /*1f60*/  @!P0 BRA `(.L_x_31) ;  /* 0x0000007800f48947 */ /* 0x006ff60003800000 */
.L_x_318:
[----:B-1----:R-:W-:Y:S01]  /*1f70*/  IMAD.SHL.U32 R0, R19, 0x40, RZ ;  /* 0x0000004013007824 */ /* 0x002fe200078e00ff */
[----:B------:R-:W-:Y:S01]  /*1f80*/  ULDC UR6, c[0x0][0x284] ;  /* 0x0000a10000067ab9 */ /* 0x000fe20000000800 */
[----:B------:R-:W-:Y:S01]  /*1f90*/  IMAD.SHL.U32 R22, R22, 0x100, RZ ;  /* 0x0000010016167824 */ /* 0x000fe200078e00ff */
[----:B------:R-:W-:Y:S01]  /*1fa0*/  SHF.R.S32.HI R15, RZ, 0x1f, R2 ;  /* 0x0000001fff0f7819 */ /* 0x000fe20000011402 */
[----:B------:R-:W-:Y:S01]  /*1fb0*/  ULDC.64 UR4, c[0x0][0x5d0] ;  /* 0x0001740000047ab9 */ /* 0x000fe20000000a00 */
[----:B------:R-:W-:Y:S01]  /*1fc0*/  ISETP.GE.AND P0, PT, R0, UR6, PT ;  /* 0x0000000600007c0c */ /* 0x000fe2000bf06270 */
[----:B------:R-:W-:Y:S01]  /*1fd0*/  IMAD.WIDE.U32 R4, R2, UR4, R8 ;  /* 0x0000000402047c25 */ /* 0x000fe2000f8e0008 */
[----:B------:R-:W-:Y:S02]  /*1fe0*/  SHF.R.S32.HI R14, RZ, 0x1f, R22 ;  /* 0x0000001fff0e7819 */ /* 0x000fe40000011416 */
[C---:B------:R-:W-:Y:S01]  /*1ff0*/  ISETP.GE.OR P0, PT, R22.reuse, R7, P0 ;  /* 0x000000071600720c */ /* 0x040fe20000706670 */
[----:B------:R-:W-:Y:S01]  /*2000*/  IMAD R3, R15, UR4, RZ ;  /* 0x000000040f037c24 */ /* 0x000fe2000f8e02ff */
[----:B------:R-:W-:-:S03]  /*2010*/  IADD3 R4, P1, R22, R4, RZ ;  /* 0x0000000416047210 */ /* 0x000fc60007f3e0ff */
[----:B------:R-:W-:-:S05]  /*2020*/  IMAD R3, R2, UR5, R3 ;  /* 0x0000000502037c24 */ /* 0x000fca000f8e0203 */
[----:B------:R-:W-:-:S03]  /*2030*/  IADD3.X R5, R14, R5, R3, P1, !PT ;  /* 0x000000050e057210 */ /* 0x000fc60000ffe403 */
[----:B------:R-:W-:Y:S05]  /*2040*/  @P0 BRA `(.L_x_32) ;  /* 0x0000006000b00947 */ /* 0x000fea0003800000 */
[----:B0-----:R-:W0:Y:S01]  /*2050*/  LDC.64 R12, c[0x0][0x5c8] ;  /* 0x00017200ff0c7b82 */ /* 0x001e220000000a00 */
[----:B------:R-:W-:Y:S01]  /*2060*/  IMAD.WIDE R10, R19, 0x40, R154 ;  /* 0x00000040130a7825 */ /* 0x000fe200078e029a */
[----:B------:R-:W-:Y:S01]  /*2070*/  ULDC.64 UR4, c[0x0][0x5c0] ;  /* 0x0001700000047ab9 */ /* 0x000fe20000000a00 */
[----:B------:R-:W-:Y:S02]  /*2080*/  BSSY B0, `(.L_x_32) ;  /* 0x0000628000007945 */ /* 0x000fe40003800000 */
[----:B------:R-:W-:Y:S02]  /*2090*/  IMAD.IADD R19, R161, 0x1, -R0 ;  /* 0x00000001a1137824 */ /* 0x000fe400078e0a00 */
[-C--:B0-----:R-:W-:Y:S02]  /*20a0*/  IMAD R3, R11, R12.reuse, RZ ;  /* 0x0000000c0b037224 */ /* 0x081fe400078e02ff */
[----:B------:R-:W-:-:S04]  /*20b0*/  IMAD.WIDE.U32 R4, R10, R12, R4 ;  /* 0x0000000c0a047225 */ /* 0x000fc800078e0004 */
[----:B------:R-:W-:Y:S01]  /*20c0*/  IMAD R3, R10, R13, R3 ;  /* 0x0000000d0a037224 */ /* 0x000fe200078e0203 */
[----:B------:R-:W-:-:S03]  /*20d0*/  IADD3 R4, P0, R4, UR4, RZ ;  /* 0x0000000404047c10 */ /* 0x000fc6000ff1e0ff */
[----:B------:R-:W-:Y:S01]  /*20e0*/  IMAD.IADD R3, R5, 0x1, R3 ;  /* 0x0000000105037824 */ /* 0x000fe200078e0203 */
[----:B------:R-:W-:-:S04]  /*20f0*/  LEA R6, P1, R12, R4, 0x3 ;  /* 0x000000040c067211 */ /* 0x000fc800078218ff */
[----:B------:R-:W-:Y:S01]  /*2100*/  IADD3.X R5, R3, UR5, RZ, P0, !PT ;  /* 0x0000000503057c10 */ /* 0x000fe200087fe4ff */
[----:B------:R-:W-:Y:S01]  /*2110*/  IMAD R3, R156, -0x2, R7 ;  /* 0xfffffffe9c037824 */ /* 0x000fe200078e0207 */
[----:B-----5:R-:W-:Y:S02]  /*2120*/  ISETP.NE.AND P0, PT, R152, RZ, PT ;  /* 0x000000ff9800720c */ /* 0x020fe40003f05270 */
[----:B------:R-:W-:Y:S01]  /*2130*/  LEA.HI.X R7, R12, R5, R13, 0x3, P1 ;  /* 0x000000050c077211 */ /* 0x000fe200008f1c0d */
[----:B------:R-:W-:-:S10]  /*2140*/  IMAD.IADD R0, R3, 0x1, -R22 ;  /* 0x0000000103007824 */ /* 0x000fd400078e0a16 */
[----:B------:R-:W-:Y:S05]  /*2150*/  @!P0 BRA `(.L_x_33) ;  /* 0x0000004800608947 */ /* 0x000fea0003800000 */
[----:B------:R-:W0:Y:S01]  /*2160*/  LDC.64 R20, c[0x0][0x5b0] ;  /* 0x00016c00ff147b82 */ /* 0x000e220000000a00 */
[----:B------:R-:W-:Y:S01]  /*2170*/  ULDC.64 UR4, c[0x0][0x5b8] ;  /* 0x00016e0000047ab9 */ /* 0x000fe20000000a00 */
[----:B------:R-:W-:Y:S01]  /*2180*/  ISETP.GE.AND P1, PT, R19, 0x1, PT ;  /* 0x000000011300780c */ /* 0x000fe20003f26270 */
[----:B------:R-:W-:Y:S01]  /*2190*/  IMAD.WIDE.U32 R8, R2, UR4, R8 ;  /* 0x0000000402087c25 */ /* 0x000fe2000f8e0008 */
[----:B------:R-:W-:Y:S02]  /*21a0*/  BSSY B1, `(.L_x_34) ;  /* 0x000000e000017945 */ /* 0x000fe40003800000 */
[----:B------:R-:W-:Y:S01]  /*21b0*/  ISETP.LT.OR P5, PT, R0, 0x1, !P1 ;  /* 0x000000010000780c */ /* 0x000fe20004fa1670 */
[----:B------:R-:W-:Y:S01]  /*21c0*/  IMAD R3, R15, UR4, RZ ;  /* 0x000000040f037c24 */ /* 0x000fe2000f8e02ff */
[----:B------:R-:W1:Y:S01]  /*21d0*/  LDC.64 R164, c[0x0][0x5a8] ;  /* 0x00016a00ffa47b82 */ /* 0x000e620000000a00 */
[----:B------:R-:W-:Y:S02]  /*21e0*/  IADD3 R12, P0, R22, R8, RZ ;  /* 0x00000008160c7210 */ /* 0x000fe40007f1e0ff */
[----:B------:R-:W-:-:S05]  /*21f0*/  IMAD R3, R2, UR5, R3 ;  /* 0x0000000502037c24 */ /* 0x000fca000f8e0203 */
[----:B------:R-:W-:Y:S01]  /*2200*/  IADD3.X R13, R14, R9, R3, P0, !PT ;  /* 0x000000090e0d7210 */ /* 0x000fe200007fe403 */
[-C--:B0-----:R-:W-:Y:S02]  /*2210*/  IMAD R8, R11, R20.reuse, RZ ;  /* 0x000000140b087224 */ /* 0x081fe400078e02ff */
[----:B------:R-:W-:-:S04]  /*2220*/  IMAD.WIDE.U32 R2, R10, R20, R12 ;  /* 0x000000140a027225 */ /* 0x000fc800078e000c */
[----:B------:R-:W-:Y:S01]  /*2230*/  IMAD R15, R10, R21, R8 ;  /* 0x000000150a0f7224 */ /* 0x000fe200078e0208 */
[----:B-1----:R-:W-:-:S04]  /*2240*/  IADD3 R2, P0, R2, R164, RZ ;  /* 0x000000a402027210 */ /* 0x002fc80007f1e0ff */
[----:B------:R-:W-:Y:S01]  /*2250*/  IADD3.X R3, R165, R3, R15, P0, !PT ;  /* 0x00000003a5037210 */ /* 0x000fe200007fe40f */
[----:B------:R-:W-:Y:S08]  /*2260*/  @P5 BRA `(.L_x_35) ;  /* 0x0000000000045947 */ /* 0x000ff00003800000 */
[----:B------:R0:W5:Y:S02]  /*2270*/  LDG.E.U8 R162, desc[UR36][R2.64] ;  /* 0x0000002402a27981 */ /* 0x000164000c1e1100 */
.L_x_35:
[----:B------:R-:W-:Y:S05]  /*2280*/  BSYNC B1 ;  /* 0x0000000000017941 */ /* 0x000fea0003800000 */
.L_x_34:
[----:B-----5:R-:W-:Y:S01]  /*2290*/  LOP3.LUT R11, R162, 0xffff, RZ, 0xc0, !PT ;  /* 0x0000ffffa20b7812 */ /* 0x020fe200078ec0ff */
[C---:B------:R-:W-:Y:S01]  /*22a0*/  IMAD.SHL.U32 R8, R20.reuse, 0x8, RZ ;  /* 0x0000000814087824 */ /* 0x040fe200078e00ff */
[----:B------:R-:W-:Y:S01]  /*22b0*/  SHF.L.U64.HI R9, R20, 0x3, R21 ;  /* 0x0000000314097819 */ /* 0x000fe20000010215 */
[----:B------:R-:W-:Y:S01]  /*22c0*/  BSSY B1, `(.L_x_36) ;  /* 0x000000e000017945 */ /* 0x000fe20003800000 */
[----:B------:R-:W-:Y:S02]  /*22d0*/  PRMT R11, R11, 0x8880, RZ ;  /* 0x000088800b0b7816 */ /* 0x000fe400000000ff */
[----:B------:R-:W-:Y:S01]  /*22e0*/  ISETP.LT.OR P2, PT, R0, 0x2, !P1 ;  /* 0x000000020000780c */ /* 0x000fe20004f41670 */
[----:B------:R-:W-:Y:S01]  /*22f0*/  IMAD.WIDE.U32 R8, R10, R20, R8 ;  /* 0x000000140a087225 */ /* 0x000fe200078e0008 */
[----:B------:R-:W-:-:S03]  /*2300*/  ISETP.GE.AND P0, PT, R19, 0x9, PT ;  /* 0x000000091300780c */ /* 0x000fc60003f06270 */
[----:B------:R-:W-:Y:S01]  /*2310*/  IMAD R10, R11, R152, RZ ;  /* 0x000000980b0a7224 */ /* 0x000fe200078e02ff */
[----:B------:R-:W-:Y:S01]  /*2320*/  IADD3 R8, P3, P4, R12, R164, R8 ;  /* 0x000000a40c087210 */ /* 0x000fe20007c7e008 */
[----:B------:R-:W-:Y:S02]  /*2330*/  IMAD.IADD R14, R15, 0x1, R9 ;  /* 0x000000010f0e7824 */ /* 0x000fe400078e0209 */
[----:B------:R-:W-:-:S05]  /*2340*/  @!P5 IMAD R11, R24, R153, R10 ;  /* 0x00000099180bd224 */ /* 0x000fca00078e020a */
[----:B------:R1:W-:Y:S01]  /*2350*/  @!P5 STG.E.U8 desc[UR36][R4.64], R11 ;  /* 0x0000000b0400d986 */ /* 0x0003e2000c101124 */
[----:B------:R-:W-:Y:S05]  /*2360*/  @P2 BRA `(.L_x_37) ;  /* 0x00000000000c2947 */ /* 0x000fea0003800000 */
[----:B------:R-:W1:Y:S02]  /*2370*/  LDG.E.U8 R162, desc[UR36][R2.64+0x1] ;  /* 0x0000012402a27981 */ /* 0x000e64000c1e1100 */
[----:B-1----:R-:W-:-:S05]  /*2380*/  PRMT R11, R162, 0x8880, RZ ;  /* 0x00008880a20b7816 */ /* 0x002fca00000000ff */
[----:B------:R-:W-:-:S07]  /*2390*/  IMAD R10, R11, R152, RZ ;  /* 0x000000980b0a7224 */ /* 0x000fce00078e02ff */
.L_x_37:
[----:B------:R-:W-:Y:S05]  /*23a0*/  BSYNC B1 ;  /* 0x0000000000017941 */ /* 0x000fea0003800000 */
.L_x_36:
[C---:B------:R-:W-:Y:S01]  /*23b0*/  ISETP.LT.OR P5, PT, R0.reuse, 0x1, !P0 ;  /* 0x000000010000780c */ /* 0x040fe200047a1670 */
[----:B------:R-:W-:Y:S01]  /*23c0*/  @!P2 IMAD R25, R25, R153, R10 ;  /* 0x000000991919a224 */ /* 0x000fe200078e020a */
[----:B------:R-:W-:Y:S01]  /*23d0*/  BSSY B1, `(.L_x_38) ;  /* 0x000000a000017945 */ /* 0x000fe20003800000 */
[----:B------:R-:W-:Y:S02]  /*23e0*/  IADD3.X R9, R13, R165, R14, P3, P4 ;  /* 0x000000a50d097210 */ /* 0x000fe40001fe840e */
[C---:B------:R-:W-:Y:S01]  /*23f0*/  ISETP.LT.OR P3, PT, R0.reuse, 0x2, !P0 ;  /* 0x000000020000780c */ /* 0x040fe20004761670 */
[----:B------:R2:W-:Y:S01]  /*2400*/  @!P2 STG.E.U8 desc[UR36][R4.64+0x1], R25 ;  /* 0x000001190400a986 */ /* 0x0005e2000c101124 */
[C---:B------:R-:W-:Y:S02]  /*2410*/  ISETP.LT.OR P4, PT, R0.reuse, 0x9, !P1 ;  /* 0x000000090000780c */ /* 0x040fe40004f81670 */
[----:B------:R-:W-:-:S04]  /*2420*/  ISETP.LT.OR P2, PT, R0, 0xa, !P1 ;  /* 0x0000000a0000780c */ /* 0x000fc80004f41670 */
[----:B------:R-:W-:Y:S09]  /*2430*/  @P5 BRA `(.L_x_39) ;  /* 0x00000000000c5947 */ /* 0x000ff20003800000 */
[----:B------:R-:W1:Y:S02]  /*2440*/  LDG.E.U8 R162, desc[UR36][R8.64] ;  /* 0x0000002408a27981 */ /* 0x000e64000c1e1100 */
[----:B-1----:R-:W-:-:S05]  /*2450*/  PRMT R11, R162, 0x8880, RZ ;  /* 0x00008880a20b7816 */ /* 0x002fca00000000ff */
[----:B------:R-:W-:-:S07]  /*2460*/  IMAD R10, R11, R152, RZ ;  /* 0x000000980b0a7224 */ /* 0x000fce00078e02ff */
.L_x_39:
[----:B------:R-:W-:Y:S05]  /*2470*/  BSYNC B1 ;  /* 0x0000000000017941 */ /* 0x000fea0003800000 */
.L_x_38:
[----:B-1----:R-:W-:Y:S01]  /*2480*/  @!P5 IMAD R11, R26, R153, R10 ;  /* 0x000000991a0bd224 */ /* 0x002fe200078e020a */
[----:B------:R-:W-:Y:S04]  /*2490*/  BSSY B1, `(.L_x_40) ;  /* 0x0000006000017945 */ /* 0x000fe80003800000 */
[----:B------:R1:W-:Y:S01]  /*24a0*/  @!P5 STG.E.U8 desc[UR36][R6.64], R11 ;  /* 0x0000000b0600d986 */ /* 0x0003e2000c101124 */
[----:B------:R-:W-:Y:S05]  /*24b0*/  @P3 BRA `(.L_x_41) ;  /* 0x00000000000c3947 */ /* 0x000fea0003800000 */
[----:B------:R-:W1:Y:S02]  /*24c0*/  LDG.E.U8 R162, desc[UR36][R8.64+0x1] ;  /* 0x0000012408a27981 */ /* 0x000e64000c1e1100 */
[----:B-1----:R-:W-:-:S05]  /*24d0*/  PRMT R11, R162, 0x8880, RZ ;  /* 0x00008880a20b7816 */ /* 0x002fca00000000ff */
[----:B------:R-:W-:-:S07]  /*24e0*/  IMAD R10, R11, R152, RZ ;  /* 0x000000980b0a7224 */ /* 0x000fce00078e02ff */
.L_x_41:
[----:B------:R-:W-:Y:S05]  /*24f0*/  BSYNC B1 ;  /* 0x0000000000017941 */ /* 0x000fea0003800000 */
.L_x_40:
[----:B------:R-:W-:Y:S01]  /*2500*/  @!P3 IMAD R27, R27, R153, R10 ;  /* 0x000000991b1bb224 */ /* 0x000fe200078e020a */
[----:B------:R-:W-:Y:S04]  /*2510*/  BSSY B1, `(.L_x_42) ;  /* 0x0000006000017945 */ /* 0x000fe80003800000 */
[----:B------:R3:W-:Y:S01]  /*2520*/  @!P3 STG.E.U8 desc[UR36][R6.64+0x1], R27 ;  /* 0x0000011b0600b986 */ /* 0x0007e2000c101124 */
[----:B------:R-:W-:Y:S05]  /*2530*/  @P4 BRA `(.L_x_43) ;  /* 0x00000000000c4947 */ /* 0x000fea0003800000 */
[----:B------:R-:W1:Y:S02]  /*2540*/  LDG.E.U8 R162, desc[UR36][R2.64+0x8] ;  /* 0x0000082402a27981 */ /* 0x000e64000c1e1100 */
[----:B-1----:R-:W-:-:S05]  /*2550*/  PRMT R11, R162, 0x8880, RZ ;  /* 0x00008880a20b7816 */ /* 0x002fca00000000ff */
[----:B------:R-:W-:-:S07]  /*2560*/  IMAD R10, R11, R152, RZ ;  /* 0x000000980b0a7224 */ /* 0x000fce00078e02ff */
.L_x_43:
[----:B------:R-:W-:Y:S05]  /*2570*/  BSYNC B1 ;  /* 0x0000000000017941 */ /* 0x000fea0003800000 */
.L_x_42:
[----:B-1----:R-:W-:Y:S01]  /*2580*/  @!P4 IMAD R11, R28, R153, R10 ;  /* 0x000000991c0bc224 */ /* 0x002fe200078e020a */
[----:B------:R-:W-:Y:S04]  /*2590*/  BSSY B1, `(.L_x_44) ;  /* 0x0000006000017945 */ /* 0x000fe80003800000 */
[----:B------:R1:W-:Y:S01]  /*25a0*/  @!P4 STG.E.U8 desc[UR36][R4.64+0x8], R11 ;  /* 0x0000080b0400c986 */ /* 0x0003e2000c101124 */
[----:B------:R-:W-:Y:S05]  /*25b0*/  @P2 BRA `(.L_x_45) ;  /* 0x00000000000c2947 */ /* 0x000fea0003800000 */
[----:B------:R-:W1:Y:S02]  /*25c0*/  LDG.E.U8 R162, desc[UR36][R2.64+0x9] ;  /* 0x0000092402a27981 */ /* 0x000e64000c1e1100 */
[----:B-1----:R-:W-:-:S05]  /*25d0*/  PRMT R11, R162, 0x8880, RZ ;  /* 0x00008880a20b7816 */ /* 0x002fca00000000ff */
[----:B------:R-:W-:-:S07]  /*25e0*/  IMAD R10, R11, R152, RZ ;  /* 0x000000980b0a7224 */ /* 0x000fce00078e02ff */
.L_x_45:
[----:B------:R-:W-:Y:S05]  /*25f0*/  BSYNC B1 ;  /* 0x0000000000017941 */ /* 0x000fea0003800000 */
.L_x_44:
[C---:B------:R-:W-:Y:S01]  /*2600*/  ISETP.LT.OR P4, PT, R0.reuse, 0x9, !P0 ;  /* 0x000000090000780c */ /* 0x040fe20004781670 */
[----:B------:R-:W-:Y:S01]  /*2610*/  @!P2 IMAD R29, R29, R153, R10 ;  /* 0x000000991d1da224 */ /* 0x000fe200078e020a */
[----:B------:R-:W-:Y:S01]  /*2620*/  BSSY B1, `(.L_x_46) ;  /* 0x0000009000017945 */ /* 0x000fe20003800000 */
[C---:B------:R-:W-:Y:S02]  /*2630*/  ISETP.LT.OR P3, PT, R0.reuse, 0xa, !P0 ;  /* 0x0000000a0000780c */ /* 0x040fe40004761670 */
[C---:B------:R-:W-:Y:S01]  /*2640*/  ISETP.LT.OR P5, PT, R0.reuse, 0x11, !P1 ;  /* 0x000000110000780c */ /* 0x040fe20004fa1670 */
[----:B------:R4:W-:Y:S01]  /*2650*/  @!P2 STG.E.U8 desc[UR36][R4.64+0x9], R29 ;  /* 0x0000091d0400a986 */ /* 0x0009e2000c101124 */
[----:B------:R-:W-:-:S06]  /*2660*/  ISETP.LT.OR P2, PT, R0, 0x12, !P1 ;  /* 0x000000120000780c */ /* 0x000fcc0004f41670 */
[----:B------:R-:W-:Y:S07]  /*2670*/  @P4 BRA `(.L_x_47) ;  /* 0x00000000000c4947 */ /* 0x000fee0003800000 */
[----:B------:R-:W1:Y:S02]  /*2680*/  LDG.E.U8 R162, desc[UR36][R8.64+0x8] ;  /* 0x0000082408a27981 */ /* 0x000e64000c1e1100 */
[----:B-1----:R-:W-:-:S05]  /*2690*/  PRMT R11, R162, 0x8880, RZ ;  /* 0x00008880a20b7816 */ /* 0x002fca00000000ff */
[----:B------:R-:W-:-:S07]  /*26a0*/  IMAD R10, R11, R152, RZ ;  /* 0x000000980b0a7224 */ /* 0x000fce00078e02ff */
.L_x_47:
[----:B------:R-:W-:Y:S05]  /*26b0*/  BSYNC B1 ;  /* 0x0000000000017941 */ /* 0x000fea0003800000 */
.L_x_46:
[----:B-1----:R-:W-:Y:S01]  /*26c0*/  @!P4 IMAD R11, R30, R153, R10 ;  /* 0x000000991e0bc224 */ /* 0x002fe200078e020a */
[----:B------:R-:W-:Y:S04]  /*26d0*/  BSSY B1, `(.L_x_48) ;  /* 0x0000006000017945 */ /* 0x000fe80003800000 */
[----:B------:R1:W-:Y:S01]  /*26e0*/  @!P4 STG.E.U8 desc[UR36][R6.64+0x8], R11 ;  /* 0x0000080b0600c986 */ /* 0x0003e2000c101124 */
[----:B------:R-:W-:Y:S05]  /*26f0*/  @P3 BRA `(.L_x_49) ;  /* 0x00000000000c3947 */ /* 0x000fea0003800000 */
[----:B------:R-:W1:Y:S02]  /*2700*/  LDG.E.U8 R162, desc[UR36][R8.64+0x9] ;  /* 0x0000092408a27981 */ /* 0x000e64000c1e1100 */
[----:B-1----:R-:W-:-:S05]  /*2710*/  PRMT R11, R162, 0x8880, RZ ;  /* 0x00008880a20b7816 */ /* 0x002fca00000000ff */
[----:B------:R-:W-:-:S07]  /*2720*/  IMAD R10, R11, R152, RZ ;  /* 0x000000980b0a7224 */ /* 0x000fce00078e02ff */
.L_x_49:
[----:B------:R-:W-:Y:S05]  /*2730*/  BSYNC B1 ;  /* 0x0000000000017941 */ /* 0x000fea0003800000 */
.L_x_48:
[----:B------:R-:W-:Y:S01]  /*2740*/  @!P3 IMAD R31, R31, R153, R10 ;  /* 0x000000991f1fb224 */ /* 0x000fe200078e020a */
[----:B------:R-:W-:Y:S04]  /*2750*/  BSSY B1, `(.L_x_50) ;  /* 0x0000006000017945 */ /* 0x000fe80003800000 */
[----:B------:R0:W-:Y:S01]  /*2760*/  @!P3 STG.E.U8 desc[UR36][R6.64+0x9], R31 ;  /* 0x0000091f0600b986 */ /* 0x0001e2000c101124 */
[----:B------:R-:W-:Y:S05]  /*2770*/  @P5 BRA `(.L_x_51) ;  /* 0x00000000000c5947 */ /* 0x000fea0003800000 */
[----:B------:R-:W1:Y:S02]  /*2780*/  LDG.E.U8 R162, desc[UR36][R2.64+0x10] ;  /* 0x0000102402a27981 */ /* 0x000e64000c1e1100 */
[----:B-1----:R-:W-:-:S05]  /*2790*/  PRMT R11, R162, 0x8880, RZ ;  /* 0x00008880a20b7816 */ /* 0x002fca00000000ff */
[----:B------:R-:W-:-:S07]  /*27a0*/  IMAD R10, R11, R152, RZ ;  /* 0x000000980b0a7224 */ /* 0x000fce00078e02ff */
.L_x_51:
[----:B------:R-:W-:Y:S05]  /*27b0*/  BSYNC B1 ;  /* 0x0000000000017941 */ /* 0x000fea0003800000 */
.L_x_50:
[----:B-1----:R-:W-:Y:S01]  /*27c0*/  @!P5 IMAD R11, R32, R153, R10 ;  /* 0x00000099200bd224 */ /* 0x002fe200078e020a */
[----:B------:R-:W-:Y:S04]  /*27d0*/  BSSY B1, `(.L_x_52) ;  /* 0x0000006000017945 */ /* 0x000fe80003800000 */
[----:B------:R1:W-:Y:S01]  /*27e0*/  @!P5 STG.E.U8 desc[UR36][R4.64+0x10], R11 ;  /* 0x0000100b0400d986 */ /* 0x0003e2000c101124 */
[----:B------:R-:W-:Y:S05]  /*27f0*/  @P2 BRA `(.L_x_53) ;  /* 0x00000000000c2947 */ /* 0x000fea0003800000 */
[----:B------:R-:W1:Y:S02]  /*2800*/  LDG.E.U8 R162, desc[UR36][R2.64+0x11] ;  /* 0x0000112402a27981 */ /* 0x000e64000c1e1100 */
[----:B-1----:R-:W-:-:S05]  /*2810*/  PRMT R11, R162, 0x8880, RZ ;  /* 0x00008880a20b7816 */ /* 0x002fca00000000ff */
[----:B------:R-:W-:-:S07]  /*2820*/  IMAD R10, R11, R152, RZ ;  /* 0x000000980b0a7224 */ /* 0x000fce00078e02ff */
.L_x_53:
[----:B------:R-:W-:Y:S05]  /*2830*/  BSYNC B1 ;  /* 0x0000000000017941 */ /* 0x000fea0003800000 */
.L_x_52:
        /* <DEDUP_REMOVED lines=11> */
.L_x_55:
[----:B------:R-:W-:Y:S05]  /*28f0*/  BSYNC B1 ;  /* 0x0000000000017941 */ /* 0x000fea0003800000 */
.L_x_54:
[----:B-1----:R-:W-:Y:S01]  /*2900*/  @!P4 IMAD R11, R34, R153, R10 ;  /* 0x00000099220bc224 */ /* 0x002fe200078e020a */
[----:B------:R-:W-:Y:S04]  /*2910*/  BSSY B1, `(.L_x_56) ;  /* 0x0000006000017945 */ /* 0x000fe80003800000 */
[----:B------:R1:W-:Y:S01]  /*2920*/  @!P4 STG.E.U8 desc[UR36][R6.64+0x10], R11 ;  /* 0x0000100b0600c986 */ /* 0x0003e2000c101124 */
[----:B------:R-:W-:Y:S05]  /*2930*/  @P3 BRA `(.L_x_57) ;  /* 0x00000000000c3947 */ /* 0x000fea0003800000 */
[----:B------:R-:W1:Y:S02]  /*2940*/  LDG.E.U8 R162, desc[UR36][R8.64+0x11] ;  /* 0x0000112408a27981 */ /* 0x000e64000c1e1100 */
[----:B-1----:R-:W-:-:S05]  /*2950*/  PRMT R11, R162, 0x8880, RZ ;  /* 0x00008880a20b7816 */ /* 0x002fca00000000ff */
[----:B------:R-:W-:-:S07]  /*2960*/  IMAD R10, R11, R152, RZ ;  /* 0x000000980b0a7224 */ /* 0x000fce00078e02ff */
.L_x_57:
[----:B------:R-:W-:Y:S05]  /*2970*/  BSYNC B1 ;  /* 0x0000000000017941 */ /* 0x000fea0003800000 */
.L_x_56:
[----:B------:R-:W-:Y:S01]  /*2980*/  @!P3 IMAD R35, R35, R153, R10 ;  /* 0x000000992323b224 */ /* 0x000fe200078e020a */
[----:B------:R-:W-:Y:S04]  /*2990*/  BSSY B1, `(.L_x_58) ;  /* 0x0000006000017945 */ /* 0x000fe80003800000 */
[----:B------:R0:W-:Y:S01]  /*29a0*/  @!P3 STG.E.U8 desc[UR36][R6.64+0x11], R35 ;  /* 0x000011230600b986 */ /* 0x0001e2000c101124 */
[----:B------:R-:W-:Y:S05]  /*29b0*/  @P5 BRA `(.L_x_59) ;  /* 0x00000000000c5947 */ /* 0x000fea0003800000 */
[----:B------:R-:W1:Y:S02]  /*29c0*/  LDG.E.U8 R162, desc[UR36][R2.64+0x18] ;  /* 0x0000182402a27981 */ /* 0x000e64000c1e1100 */
[----:B-1----:R-:W-:-:S05]  /*29d0*/  PRMT R11, R162, 0x8880, RZ ;  /* 0x00008880a20b7816 */ /* 0x002fca00000000ff */
[----:B------:R-:W-:-:S07]  /*29e0*/  IMAD R10, R11, R152, RZ ;  /* 0x000000980b0a7224 */ /* 0x000fce00078e02ff */
.L_x_59:
[----:B------:R-:W-:Y:S05]  /*29f0*/  BSYNC B1 ;  /* 0x0000000000017941 */ /* 0x000fea0003800000 */
.L_x_58:
[----:B-1----:R-:W-:Y:S01]  /*2a00*/  @!P5 IMAD R11, R36, R153, R10 ;  /* 0x00000099240bd224 */ /* 0x002fe200078e020a */
[----:B------:R-:W-:Y:S04]  /*2a10*/  BSSY B1, `(.L_x_60) ;  /* 0x0000006000017945 */ /* 0x000fe80003800000 */
[----:B------:R1:W-:Y:S01]  /*2a20*/  @!P5 STG.E.U8 desc[UR36][R4.64+0x18], R11 ;  /* 0x0000180b0400d986 */ /* 0x0003e2000c101124 */
[----:B------:R-:W-:Y:S05]  /*2a30*/  @P2 BRA `(.L_x_61) ;  /* 0x00000000000c2947 */ /* 0x000fea0003800000 */
[----:B------:R-:W1:Y:S02]  /*2a40*/  LDG.E.U8 R162, desc[UR36][R2.64+0x19] ;  /* 0x0000192402a27981 */ /* 0x000e64000c1e1100 */
[----:B-1----:R-:W-:-:S05]  /*2a50*/  PRMT R11, R162, 0x8880, RZ ;  /* 0x00008880a20b7816 */ /* 0x002fca00000000ff */
[----:B------:R-:W-:-:S07]  /*2a60*/  IMAD R10, R11, R152, RZ ;  /* 0x000000980b0a7224 */ /* 0x000fce00078e02ff */
.L_x_61:
[----:B------:R-:W-:Y:S05]  /*2a70*/  BSYNC B1 ;  /* 0x0000000000017941 */ /* 0x000fea0003800000 */
.L_x_60:
        /* <DEDUP_REMOVED lines=11> */
.L_x_63:
[----:B------:R-:W-:Y:S05]  /*2b30*/  BSYNC B1 ;  /* 0x0000000000017941 */ /* 0x000fea0003800000 */
.L_x_62:
[----:B-1----:R-:W-:Y:S01]  /*2b40*/  @!P4 IMAD R11, R38, R153, R10 ;  /* 0x00000099260bc224 */ /* 0x002fe200078e020a */
[----:B------:R-:W-:Y:S04]  /*2b50*/  BSSY B1, `(.L_x_64) ;  /* 0x0000006000017945 */ /* 0x000fe80003800000 */
[----:B------:R1:W-:Y:S01]  /*2b60*/  @!P4 STG.E.U8 desc[UR36][R6.64+0x18], R11 ;  /* 0x0000180b0600c986 */ /* 0x0003e2000c101124 */
[----:B------:R-:W-:Y:S05]  /*2b70*/  @P3 BRA `(.L_x_65) ;  /* 0x00000000000c3947 */ /* 0x000fea0003800000 */
[----:B------:R-:W1:Y:S02]  /*2b80*/  LDG.E.U8 R162, desc[UR36][R8.64+0x19] ;  /* 0x0000192408a27981 */ /* 0x000e64000c1e1100 */
[----:B-1----:R-:W-:-:S05]  /*2b90*/  PRMT R11, R162, 0x8880, RZ ;  /* 0x00008880a20b7816 */ /* 0x002fca00000000ff */
[----:B------:R-:W-:-:S07]  /*2ba0*/  IMAD R10, R11, R152, RZ ;  /* 0x000000980b0a7224 */ /* 0x000fce00078e02ff */
.L_x_65:
[----:B------:R-:W-:Y:S05]  /*2bb0*/  BSYNC B1 ;  /* 0x0000000000017941 */ /* 0x000fea0003800000 */
.L_x_64:
[----:B------:R-:W-:Y:S01]  /*2bc0*/  @!P3 IMAD R39, R39, R153, R10 ;  /* 0x000000992727b224 */ /* 0x000fe200078e020a */
[----:B------:R-:W-:Y:S04]  /*2bd0*/  BSSY B1, `(.L_x_66) ;  /* 0x0000006000017945 */ /* 0x000fe80003800000 */
[----:B------:R0:W-:Y:S01]  /*2be0*/  @!P3 STG.E.U8 desc[UR36][R6.64+0x19], R39 ;  /* 0x000019270600b986 */ /* 0x0001e2000c101124 */
[----:B------:R-:W-:Y:S05]  /*2bf0*/  @P5 BRA `(.L_x_67) ;  /* 0x00000000000c5947 */ /* 0x000fea0003800000 */
[----:B------:R-:W1:Y:S02]  /*2c00*/  LDG.E.U8 R162, desc[UR36][R2.64+0x20] ;  /* 0x0000202402a27981 */ /* 0x000e64000c1e1100 */
[----:B-1----:R-:W-:-:S05]  /*2c10*/  PRMT R11, R162, 0x8880, RZ ;  /* 0x00008880a20b7816 */ /* 0x002fca00000000ff */
[----:B------:R-:W-:-:S07]  /*2c20*/  IMAD R10, R11, R152, RZ ;  /* 0x000000980b0a7224 */ /* 0x000fce00078e02ff */
.L_x_67:
[----:B------:R-:W-:Y:S05]  /*2c30*/  BSYNC B1 ;  /* 0x0000000000017941 */ /* 0x000fea0003800000 */
.L_x_66:
[----:B-1----:R-:W-:Y:S01]  /*2c40*/  @!P5 IMAD R11, R40, R153, R10 ;  /* 0x00000099280bd224 */ /* 0x002fe200078e020a */
[----:B------:R-:W-:Y:S04]  /*2c50*/  BSSY B1, `(.L_x_68) ;  /* 0x0000006000017945 */ /* 0x000fe80003800000 */
[----:B------:R1:W-:Y:S01]  /*2c60*/  @!P5 STG.E.U8 desc[UR36][R4.64+0x20], R11 ;  /* 0x0000200b0400d986 */ /* 0x0003e2000c101124 */
[----:B------:R-:W-:Y:S05]  /*2c70*/  @P2 BRA `(.L_x_69) ;  /* 0x00000000000c2947 */ /* 0x000fea0003800000 */
[----:B------:R-:W1:Y:S02]  /*2c80*/  LDG.E.U8 R162, desc[UR36][R2.64+0x21] ;  /* 0x0000212402a27981 */ /* 0x000e64000c1e1100 */
[----:B-1----:R-:W-:-:S05]  /*2c90*/  PRMT R11, R162, 0x8880, RZ ;  /* 0x00008880a20b7816 */ /* 0x002fca00000000ff */
[----:B------:R-:W-:-:S07]  /*2ca0*/  IMAD R10, R11, R152, RZ ;  /* 0x000000980b0a7224 */ /* 0x000fce00078e02ff */
.L_x_69:
[----:B------:R-:W-:Y:S05]  /*2cb0*/  BSYNC B1 ;  /* 0x0000000000017941 */ /* 0x000fea0003800000 */
.L_x_68:
        /* <DEDUP_REMOVED lines=11> */
.L_x_71:
[----:B------:R-:W-:Y:S05]  /*2d70*/  BSYNC B1 ;  /* 0x0000000000017941 */ /* 0x000fea0003800000 */
.L_x_70:
[----:B-1----:R-:W-:Y:S01]  /*2d80*/  @!P4 IMAD R11, R42, R153, R10 ;  /* 0x000000992a0bc224 */ /* 0x002fe200078e020a */
[----:B------:R-:W-:Y:S04]  /*2d90*/  BSSY B1, `(.L_x_72) ;  /* 0x0000006000017945 */ /* 0x000fe80003800000 */
[----:B------:R1:W-:Y:S01]  /*2da0*/  @!P4 STG.E.U8 desc[UR36][R6.64+0x20], R11 ;  /* 0x0000200b0600c986 */ /* 0x0003e2000c101124 */
[----:B------:R-:W-:Y:S05]  /*2db0*/  @P3 BRA `(.L_x_73) ;  /* 0x00000000000c3947 */ /* 0x000fea0003800000 */
[----:B------:R-:W1:Y:S02]  /*2dc0*/  LDG.E.U8 R162, desc[UR36][R8.64+0x21] ;  /* 0x0000212408a27981 */ /* 0x000e64000c1e1100 */
[----:B-1----:R-:W-:-:S05]  /*2dd0*/  PRMT R11, R162, 0x8880, RZ ;  /* 0x00008880a20b7816 */ /* 0x002fca00000000ff */
[----:B------:R-:W-:-:S07]  /*2de0*/  IMAD R10, R11, R152, RZ ;  /* 0x000000980b0a7224 */ /* 0x000fce00078e02ff */
.L_x_73:
[----:B------:R-:W-:Y:S05]  /*2df0*/  BSYNC B1 ;  /* 0x0000000000017941 */ /* 0x000fea0003800000 */
.L_x_72:
[----:B------:R-:W-:Y:S01]  /*2e00*/  @!P3 IMAD R43, R43, R153, R10 ;  /* 0x000000992b2bb224 */ /* 0x000fe200078e020a */
[----:B------:R-:W-:Y:S04]  /*2e10*/  BSSY B1, `(.L_x_74) ;  /* 0x0000006000017945 */ /* 0x000fe80003800000 */
[----:B------:R0:W-:Y:S01]  /*2e20*/  @!P3 STG.E.U8 desc[UR36][R6.64+0x21], R43 ;  /* 0x0000212b0600b986 */ /* 0x0001e2000c101124 */
[----:B------:R-:W-:Y:S05]  /*2e30*/  @P5 BRA `(.L_x_75) ;  /* 0x00000000000c5947 */ /* 0x000fea0003800000 */
[----:B------:R-:W1:Y:S02]  /*2e40*/  LDG.E.U8 R162, desc[UR36][R2.64+0x28] ;  /* 0x0000282402a27981 */ /* 0x000e64000c1e1100 */
[----:B-1----:R-:W-:-:S05]  /*2e50*/  PRMT R11, R162, 0x8880, RZ ;  /* 0x00008880a20b7816 */ /* 0x002fca00000000ff */
[----:B------:R-:W-:-:S07]  /*2e60*/  IMAD R10, R11, R152, RZ ;  /* 0x000000980b0a7224 */ /* 0x000fce00078e02ff */
.L_x_75:
[----:B------:R-:W-:Y:S05]  /*2e70*/  BSYNC B1 ;  /* 0x0000000000017941 */ /* 0x000fea0003800000 */
.L_x_74:
[----:B-1----:R-:W-:Y:S01]  /*2e80*/  @!P5 IMAD R11, R44, R153, R10 ;  /* 0x000000992c0bd224 */ /* 0x002fe200078e020a */
[----:B------:R-:W-:Y:S04]  /*2e90*/  BSSY B1, `(.L_x_76) ;  /* 0x0000006000017945 */ /* 0x000fe80003800000 */
[----:B------:R1:W-:Y:S01]  /*2ea0*/  @!P5 STG.E.U8 desc[UR36][R4.64+0x28], R11 ;  /* 0x0000280b0400d986 */ /* 0x0003e2000c101124 */
[----:B------:R-:W-:Y:S05]  /*2eb0*/  @P2 BRA `(.L_x_77) ;  /* 0x00000000000c2947 */ /* 0x000fea0003800000 */
[----:B------:R-:W1:Y:S02]  /*2ec0*/  LDG.E.U8 R162, desc[UR36][R2.64+0x29] ;  /* 0x0000292402a27981 */ /* 0x000e64000c1e1100 */
[----:B-1----:R-:W-:-:S05]  /*2ed0*/  PRMT R11, R162, 0x8880, RZ ;  /* 0x00008880a20b7816 */ /* 0x002fca00000000ff */
[----:B------:R-:W-:-:S07]  /*2ee0*/  IMAD R10, R11, R152, RZ ;  /* 0x000000980b0a7224 */ /* 0x000fce00078e02ff */
.L_x_77:
[----:B------:R-:W-:Y:S05]  /*2ef0*/  BSYNC B1 ;  /* 0x0000000000017941 */ /* 0x000fea0003800000 */
.L_x_76:
        /* <DEDUP_REMOVED lines=11> */
.L_x_79:
[----:B------:R-:W-:Y:S05]  /*2fb0*/  BSYNC B1 ;  /* 0x0000000000017941 */ /* 0x000fea0003800000 */
.L_x_78:
[----:B-1----:R-:W-:Y:S01]  /*2fc0*/  @!P4 IMAD R11, R46, R153, R10 ;  /* 0x000000992e0bc224 */ /* 0x002fe200078e020a */
[----:B------:R-:W-:Y:S04]  /*2fd0*/  BSSY B1, `(.L_x_80) ;  /* 0x0000006000017945 */ /* 0x000fe80003800000 */
[----:B------:R1:W-:Y:S01]  /*2fe0*/  @!P4 STG.E.U8 desc[UR36][R6.64+0x28], R11 ;  /* 0x0000280b0600c986 */ /* 0x0003e2000c101124 */
[----:B------:R-:W-:Y:S05]  /*2ff0*/  @P3 BRA `(.L_x_81) ;  /* 0x00000000000c3947 */ /* 0x000fea0003800000 */
[----:B------:R-:W1:Y:S02]  /*3000*/  LDG.E.U8 R162, desc[UR36][R8.64+0x29] ;  /* 0x0000292408a27981 */ /* 0x000e64000c1e1100 */
[----:B-1----:R-:W-:-:S05]  /*3010*/  PRMT R11, R162, 0x8880, RZ ;  /* 0x00008880a20b7816 */ /* 0x002fca00000000ff */
[----:B------:R-:W-:-:S07]  /*3020*/  IMAD R10, R11, R152, RZ ;  /* 0x000000980b0a7224 */ /* 0x000fce00078e02ff */
.L_x_81:
[----:B------:R-:W-:Y:S05]  /*3030*/  BSYNC B1 ;  /* 0x0000000000017941 */ /* 0x000fea0003800000 */
.L_x_80:
[----:B------:R-:W-:Y:S01]  /*3040*/  @!P3 IMAD R47, R47, R153, R10 ;  /* 0x000000992f2fb224 */ /* 0x000fe200078e020a */
[----:B------:R-:W-:Y:S04]  /*3050*/  BSSY B1, `(.L_x_82) ;  /* 0x0000006000017945 */ /* 0x000fe80003800000 */
[----:B------:R0:W-:Y:S01]  /*3060*/  @!P3 STG.E.U8 desc[UR36][R6.64+0x29], R47 ;  /* 0x0000292f0600b986 */ /* 0x0001e2000c101124 */
[----:B------:R-:W-:Y:S05]  /*3070*/  @P5 BRA `(.L_x_83) ;  /* 0x00000000000c5947 */ /* 0x000fea0003800000 */
[----:B------:R-:W1:Y:S02]  /*3080*/  LDG.E.U8 R162, desc[UR36][R2.64+0x30] ;  /* 0x0000302402a27981 */ /* 0x000e64000c1e1100 */
[----:B-1----:R-:W-:-:S05]  /*3090*/  PRMT R11, R162, 0x8880, RZ ;  /* 0x00008880a20b7816 */ /* 0x002fca00000000ff */
[----:B------:R-:W-:-:S07]  /*30a0*/  IMAD R10, R11, R152, RZ ;  /* 0x000000980b0a7224 */ /* 0x000fce00078e02ff */
.L_x_83:
[----:B------:R-:W-:Y:S05]  /*30b0*/  BSYNC B1 ;  /* 0x0000000000017941 */ /* 0x000fea0003800000 */
.L_x_82:
[----:B-1----:R-:W-:Y:S01]  /*30c0*/  @!P5 IMAD R11, R48, R153, R10 ;  /* 0x00000099300bd224 */ /* 0x002fe200078e020a */
[----:B------:R-:W-:Y:S04]  /*30d0*/  BSSY B1, `(.L_x_84) ;  /* 0x0000006000017945 */ /* 0x000fe80003800000 */
[----:B------:R1:W-:Y:S01]  /*30e0*/  @!P5 STG.E.U8 desc[UR36][R4.64+0x30], R11 ;  /* 0x0000300b0400d986 */ /* 0x0003e2000c101124 */
[----:B------:R-:W-:Y:S05]  /*30f0*/  @P2 BRA `(.L_x_85) ;  /* 0x00000000000c2947 */ /* 0x000fea0003800000 */
[----:B------:R-:W1:Y:S02]  /*3100*/  LDG.E.U8 R162, desc[UR36][R2.64+0x31] ;  /* 0x0000312402a27981 */ /* 0x000e64000c1e1100 */
[----:B-1----:R-:W-:-:S05]  /*3110*/  PRMT R11, R162, 0x8880, RZ ;  /* 0x00008880a20b7816 */ /* 0x002fca00000000ff */
[----:B------:R-:W-:-:S07]  /*3120*/  IMAD R10, R11, R152, RZ ;  /* 0x000000980b0a7224 */ /* 0x000fce00078e02ff */
.L_x_85:
[----:B------:R-:W-:Y:S05]  /*3130*/  BSYNC B1 ;  /* 0x0000000000017941 */ /* 0x000fea0003800000 */
.L_x_84:
        /* <DEDUP_REMOVED lines=11> */
.L_x_87:
[----:B------:R-:W-:Y:S05]  /*31f0*/  BSYNC B1 ;  /* 0x0000000000017941 */ /* 0x000fea0003800000 */
.L_x_86:
[----:B-1----:R-:W-:Y:S01]  /*3200*/  @!P4 IMAD R11, R50, R153, R10 ;  /* 0x00000099320bc224 */ /* 0x002fe200078e020a */
[----:B------:R-:W-:Y:S04]  /*3210*/  BSSY B1, `(.L_x_88) ;  /* 0x0000006000017945 */ /* 0x000fe80003800000 */
[----:B------:R1:W-:Y:S01]  /*3220*/  @!P4 STG.E.U8 desc[UR36][R6.64+0x30], R11 ;  /* 0x0000300b0600c986 */ /* 0x0003e2000c101124 */
[----:B------:R-:W-:Y:S05]  /*3230*/  @P3 BRA `(.L_x_89) ;  /* 0x00000000000c3947 */ /* 0x000fea0003800000 */
[----:B------:R-:W1:Y:S02]  /*3240*/  LDG.E.U8 R162, desc[UR36][R8.64+0x31] ;  /* 0x0000312408a27981 */ /* 0x000e64000c1e1100 */
[----:B-1----:R-:W-:-:S05]  /*3250*/  PRMT R11, R162, 0x8880, RZ ;  /* 0x00008880a20b7816 */ /* 0x002fca00000000ff */
[----:B------:R-:W-:-:S07]  /*3260*/  IMAD R10, R11, R152, RZ ;  /* 0x000000980b0a7224 */ /* 0x000fce00078e02ff */
.L_x_89:
[----:B------:R-:W-:Y:S05]  /*3270*/  BSYNC B1 ;  /* 0x0000000000017941 */ /* 0x000fea0003800000 */
.L_x_88:
[----:B------:R-:W-:Y:S01]  /*3280*/  @!P3 IMAD R51, R51, R153, R10 ;  /* 0x000000993333b224 */ /* 0x000fe200078e020a */
[----:B------:R-:W-:Y:S04]  /*3290*/  BSSY B1, `(.L_x_90) ;  /* 0x0000006000017945 */ /* 0x000fe80003800000 */
[----:B------:R0:W-:Y:S01]  /*32a0*/  @!P3 STG.E.U8 desc[UR36][R6.64+0x31], R51 ;  /* 0x000031330600b986 */ /* 0x0001e2000c101124 */
[----:B------:R-:W-:Y:S05]  /*32b0*/  @P5 BRA `(.L_x_91) ;  /* 0x00000000000c5947 */ /* 0x000fea0003800000 */
[----:B------:R-:W1:Y:S02]  /*32c0*/  LDG.E.U8 R162, desc[UR36][R2.64+0x38] ;  /* 0x0000382402a27981 */ /* 0x000e64000c1e1100 */
[----:B-1----:R-:W-:-:S05]  /*32d0*/  PRMT R11, R162, 0x8880, RZ ;  /* 0x00008880a20b7816 */ /* 0x002fca00000000ff */
[----:B------:R-:W-:-:S07]  /*32e0*/  IMAD R10, R11, R152, RZ ;  /* 0x000000980b0a7224 */ /* 0x000fce00078e02ff */
.L_x_91:
[----:B------:R-:W-:Y:S05]  /*32f0*/  BSYNC B1 ;  /* 0x0000000000017941 */ /* 0x000fea0003800000 */
.L_x_90:
[----:B-1----:R-:W-:Y:S01]  /*3300*/  @!P5 IMAD R11, R52, R153, R10 ;  /* 0x00000099340bd224 */ /* 0x002fe200078e020a */
[----:B------:R-:W-:Y:S04]  /*3310*/  BSSY B1, `(.L_x_92) ;  /* 0x0000006000017945 */ /* 0x000fe80003800000 */
[----:B------:R1:W-:Y:S01]  /*3320*/  @!P5 STG.E.U8 desc[UR36][R4.64+0x38], R11 ;  /* 0x0000380b0400d986 */ /* 0x0003e2000c101124 */
[----:B------:R-:W-:Y:S05]  /*3330*/  @P2 BRA `(.L_x_93) ;  /* 0x00000000000c2947 */ /* 0x000fea0003800000 */
[----:B------:R-:W1:Y:S02]  /*3340*/  LDG.E.U8 R162, desc[UR36][R2.64+0x39] ;  /* 0x0000392402a27981 */ /* 0x000e64000c1e1100 */
[----:B-1----:R-:W-:-:S05]  /*3350*/  PRMT R11, R162, 0x8880, RZ ;  /* 0x00008880a20b7816 */ /* 0x002fca00000000ff */
[----:B------:R-:W-:-:S07]  /*3360*/  IMAD R10, R11, R152, RZ ;  /* 0x000000980b0a7224 */ /* 0x000fce00078e02ff */
.L_x_93:
[----:B------:R-:W-:Y:S05]  /*3370*/  BSYNC B1 ;  /* 0x0000000000017941 */ /* 0x000fea0003800000 */
.L_x_92:
        /* <DEDUP_REMOVED lines=11> */
.L_x_95:
[----:B------:R-:W-:Y:S05]  /*3430*/  BSYNC B1 ;  /* 0x0000000000017941 */ /* 0x000fea0003800000 */
.L_x_94:
[----:B-1----:R-:W-:Y:S01]  /*3440*/  @!P4 IMAD R11, R54, R153, R10 ;  /* 0x00000099360bc224 */ /* 0x002fe200078e020a */
[----:B------:R-:W-:Y:S04]  /*3450*/  BSSY B1, `(.L_x_96) ;  /* 0x0000006000017945 */ /* 0x000fe80003800000 */
[----:B------:R1:W-:Y:S01]  /*3460*/  @!P4 STG.E.U8 desc[UR36][R6.64+0x38], R11 ;  /* 0x0000380b0600c986 */ /* 0x0003e2000c101124 */
[----:B------:R-:W-:Y:S05]  /*3470*/  @P3 BRA `(.L_x_97) ;  /* 0x00000000000c3947 */ /* 0x000fea0003800000 */
[----:B------:R-:W1:Y:S02]  /*3480*/  LDG.E.U8 R162, desc[UR36][R8.64+0x39] ;  /* 0x0000392408a27981 */ /* 0x000e64000c1e1100 */
[----:B-1----:R-:W-:-:S05]  /*3490*/  PRMT R11, R162, 0x8880, RZ ;  /* 0x00008880a20b7816 */ /* 0x002fca00000000ff */
[----:B------:R-:W-:-:S07]  /*34a0*/  IMAD R10, R11, R152, RZ ;  /* 0x000000980b0a7224 */ /* 0x000fce00078e02ff */
.L_x_97:
[----:B------:R-:W-:Y:S05]  /*34b0*/  BSYNC B1 ;  /* 0x0000000000017941 */ /* 0x000fea0003800000 */
.L_x_96:
[----:B------:R-:W-:Y:S01]  /*34c0*/  @!P3 IMAD R55, R55, R153, R10 ;  /* 0x000000993737b224 */ /* 0x000fe200078e020a */
[----:B------:R-:W-:Y:S04]  /*34d0*/  BSSY B1, `(.L_x_98) ;  /* 0x0000006000017945 */ /* 0x000fe80003800000 */
[----:B------:R0:W-:Y:S01]  /*34e0*/  @!P3 STG.E.U8 desc[UR36][R6.64+0x39], R55 ;  /* 0x000039370600b986 */ /* 0x0001e2000c101124 */
[----:B------:R-:W-:Y:S05]  /*34f0*/  @P5 BRA `(.L_x_99) ;  /* 0x00000000000c5947 */ /* 0x000fea0003800000 */
[----:B------:R-:W1:Y:S02]  /*3500*/  LDG.E.U8 R162, desc[UR36][R2.64+0x40] ;  /* 0x0000402402a27981 */ /* 0x000e64000c1e1100 */
[----:B-1----:R-:W-:-:S05]  /*3510*/  PRMT R11, R162, 0x8880, RZ ;  /* 0x00008880a20b7816 */ /* 0x002fca00000000ff */
[----:B------:R-:W-:-:S07]  /*3520*/  IMAD R10, R11, R152, RZ ;  /* 0x000000980b0a7224 */ /* 0x000fce00078e02ff */
.L_x_99:
[----:B------:R-:W-:Y:S05]  /*3530*/  BSYNC B1 ;  /* 0x0000000000017941 */ /* 0x000fea0003800000 */
.L_x_98:
[----:B-1----:R-:W-:Y:S01]  /*3540*/  @!P5 IMAD R11, R56, R153, R10 ;  /* 0x00000099380bd224 */ /* 0x002fe200078e020a */
[----:B------:R-:W-:Y:S04]  /*3550*/  BSSY B1, `(.L_x_100) ;  /* 0x0000006000017945 */ /* 0x000fe80003800000 */
[----:B------:R1:W-:Y:S01]  /*3560*/  @!P5 STG.E.U8 desc[UR36][R4.64+0x40], R11 ;  /* 0x0000400b0400d986 */ /* 0x0003e2000c101124 */
[----:B------:R-:W-:Y:S05]  /*3570*/  @P2 BRA `(.L_x_101) ;  /* 0x00000000000c2947 */ /* 0x000fea0003800000 */
[----:B------:R-:W1:Y:S02]  /*3580*/  LDG.E.U8 R162, desc[UR36][R2.64+0x41] ;  /* 0x0000412402a27981 */ /* 0x000e64000c1e1100 */
[----:B-1----:R-:W-:-:S05]  /*3590*/  PRMT R11, R162, 0x8880, RZ ;  /* 0x00008880a20b7816 */ /* 0x002fca00000000ff */
[----:B------:R-:W-:-:S07]  /*35a0*/  IMAD R10, R11, R152, RZ ;  /* 0x000000980b0a7224 */ /* 0x000fce00078e02ff */
.L_x_101:
[----:B------:R-:W-:Y:S05]  /*35b0*/  BSYNC B1 ;  /* 0x0000000000017941 */ /* 0x000fea0003800000 */
.L_x_100:
        /* <DEDUP_REMOVED lines=11> */
.L_x_103:
[----:B------:R-:W-:Y:S05]  /*3670*/  BSYNC B1 ;  /* 0x0000000000017941 */ /* 0x000fea0003800000 */
.L_x_102:
[----:B-1----:R-:W-:Y:S01]  /*3680*/  @!P4 IMAD R11, R58, R153, R10 ;  /* 0x000000993a0bc224 */ /* 0x002fe200078e020a */
[----:B------:R-:W-:Y:S04]  /*3690*/  BSSY B1, `(.L_x_104) ;  /* 0x0000006000017945 */ /* 0x000fe80003800000 */
[----:B------:R1:W-:Y:S01]  /*36a0*/  @!P4 STG.E.U8 desc[UR36][R6.64+0x40], R11 ;  /* 0x0000400b0600c986 */ /* 0x0003e2000c101124 */
[----:B------:R-:W-:Y:S05]  /*36b0*/  @P3 BRA `(.L_x_105) ;  /* 0x00000000000c3947 */ /* 0x000fea0003800000 */
[----:B------:R-:W1:Y:S02]  /*36c0*/  LDG.E.U8 R162, desc[UR36][R8.64+0x41] ;  /* 0x0000412408a27981 */ /* 0x000e64000c1e1100 */
[----:B-1----:R-:W-:-:S05]  /*36d0*/  PRMT R11, R162, 0x8880, RZ ;  /* 0x00008880a20b7816 */ /* 0x002fca00000000ff */
[----:B------:R-:W-:-:S07]  /*36e0*/  IMAD R10, R11, R152, RZ ;  /* 0x000000980b0a7224 */ /* 0x000fce00078e02ff */
.L_x_105:
[----:B------:R-:W-:Y:S05]  /*36f0*/  BSYNC B1 ;  /* 0x0000000000017941 */ /* 0x000fea0003800000 */
.L_x_104:
[----:B------:R-:W-:Y:S01]  /*3700*/  @!P3 IMAD R59, R59, R153, R10 ;  /* 0x000000993b3bb224 */ /* 0x000fe200078e020a */
[----:B------:R-:W-:Y:S04]  /*3710*/  BSSY B1, `(.L_x_106) ;  /* 0x0000006000017945 */ /* 0x000fe80003800000 */
[----:B------:R0:W-:Y:S01]  /*3720*/  @!P3 STG.E.U8 desc[UR36][R6.64+0x41], R59 ;  /* 0x0000413b0600b986 */ /* 0x0001e2000c101124 */
[----:B------:R-:W-:Y:S05]  /*3730*/  @P5 BRA `(.L_x_107) ;  /* 0x00000000000c5947 */ /* 0x000fea0003800000 */
[----:B------:R-:W1:Y:S02]  /*3740*/  LDG.E.U8 R162, desc[UR36][R2.64+0x48] ;  /* 0x0000482402a27981 */ /* 0x000e64000c1e1100 */
[----:B-1----:R-:W-:-:S05]  /*3750*/  PRMT R11, R162, 0x8880, RZ ;  /* 0x00008880a20b7816 */ /* 0x002fca00000000ff */
[----:B------:R-:W-:-:S07]  /*3760*/  IMAD R10, R11, R152, RZ ;  /* 0x000000980b0a7224 */ /* 0x000fce00078e02ff */
.L_x_107:
[----:B------:R-:W-:Y:S05]  /*3770*/  BSYNC B1 ;  /* 0x0000000000017941 */ /* 0x000fea0003800000 */
.L_x_106:
[----:B-1----:R-:W-:Y:S01]  /*3780*/  @!P5 IMAD R11, R60, R153, R10 ;  /* 0x000000993c0bd224 */ /* 0x002fe200078e020a */
[----:B------:R-:W-:Y:S04]  /*3790*/  BSSY B1, `(.L_x_108) ;  /* 0x0000006000017945 */ /* 0x000fe80003800000 */
[----:B------:R1:W-:Y:S01]  /*37a0*/  @!P5 STG.E.U8 desc[UR36][R4.64+0x48], R11 ;  /* 0x0000480b0400d986 */ /* 0x0003e2000c101124 */
[----:B------:R-:W-:Y:S05]  /*37b0*/  @P2 BRA `(.L_x_109) ;  /* 0x00000000000c2947 */ /* 0x000fea0003800000 */
[----:B------:R-:W1:Y:S02]  /*37c0*/  LDG.E.U8 R162, desc[UR36][R2.64+0x49] ;  /* 0x0000492402a27981 */ /* 0x000e64000c1e1100 */
[----:B-1----:R-:W-:-:S05]  /*37d0*/  PRMT R11, R162, 0x8880, RZ ;  /* 0x00008880a20b7816 */ /* 0x002fca00000000ff */
[----:B------:R-:W-:-:S07]  /*37e0*/  IMAD R10, R11, R152, RZ ;  /* 0x000000980b0a7224 */ /* 0x000fce00078e02ff */
.L_x_109:
[----:B------:R-:W-:Y:S05]  /*37f0*/  BSYNC B1 ;  /* 0x0000000000017941 */ /* 0x000fea0003800000 */
.L_x_108:
        /* <DEDUP_REMOVED lines=11> */
.L_x_111:
[----:B------:R-:W-:Y:S05]  /*38b0*/  BSYNC B1 ;  /* 0x0000000000017941 */ /* 0x000fea0003800000 */
.L_x_110:
[----:B-1----:R-:W-:Y:S01]  /*38c0*/  @!P4 IMAD R11, R62, R153, R10 ;  /* 0x000000993e0bc224 */ /* 0x002fe200078e020a */
[----:B------:R-:W-:Y:S04]  /*38d0*/  BSSY B1, `(.L_x_112) ;  /* 0x0000006000017945 */ /* 0x000fe80003800000 */
[----:B------:R1:W-:Y:S01]  /*38e0*/  @!P4 STG.E.U8 desc[UR36][R6.64+0x48], R11 ;  /* 0x0000480b0600c986 */ /* 0x0003e2000c101124 */
[----:B------:R-:W-:Y:S05]  /*38f0*/  @P3 BRA `(.L_x_113) ;  /* 0x00000000000c3947 */ /* 0x000fea0003800000 */
[----:B------:R-:W1:Y:S02]  /*3900*/  LDG.E.U8 R162, desc[UR36][R8.64+0x49] ;  /* 0x0000492408a27981 */ /* 0x000e64000c1e1100 */
[----:B-1----:R-:W-:-:S05]  /*3910*/  PRMT R11, R162, 0x8880, RZ ;  /* 0x00008880a20b7816 */ /* 0x002fca00000000ff */
[----:B------:R-:W-:-:S07]  /*3920*/  IMAD R10, R11, R152, RZ ;  /* 0x000000980b0a7224 */ /* 0x000fce00078e02ff */
.L_x_113:
[----:B------:R-:W-:Y:S05]  /*3930*/  BSYNC B1 ;  /* 0x0000000000017941 */ /* 0x000fea0003800000 */
.L_x_112:
[----:B------:R-:W-:Y:S01]  /*3940*/  @!P3 IMAD R63, R63, R153, R10 ;  /* 0x000000993f3fb224 */ /* 0x000fe200078e020a */
[----:B------:R-:W-:Y:S04]  /*3950*/  BSSY B1, `(.L_x_114) ;  /* 0x0000006000017945 */ /* 0x000fe80003800000 */
[----:B------:R0:W-:Y:S01]  /*3960*/  @!P3 STG.E.U8 desc[UR36][R6.64+0x49], R63 ;  /* 0x0000493f0600b986 */ /* 0x0001e2000c101124 */
[----:B------:R-:W-:Y:S05]  /*3970*/  @P5 BRA `(.L_x_115) ;  /* 0x00000000000c5947 */ /* 0x000fea0003800000 */
[----:B------:R-:W1:Y:S02]  /*3980*/  LDG.E.U8 R162, desc[UR36][R2.64+0x50] ;  /* 0x0000502402a27981 */ /* 0x000e64000c1e1100 */
[----:B-1----:R-:W-:-:S05]  /*3990*/  PRMT R11, R162, 0x8880, RZ ;  /* 0x00008880a20b7816 */ /* 0x002fca00000000ff */
[----:B------:R-:W-:-:S07]  /*39a0*/  IMAD R10, R11, R152, RZ ;  /* 0x000000980b0a7224 */ /* 0x000fce00078e02ff */
.L_x_115:
[----:B------:R-:W-:Y:S05]  /*39b0*/  BSYNC B1 ;  /* 0x0000000000017941 */ /* 0x000fea0003800000 */
.L_x_114:
[----:B-1----:R-:W-:Y:S01]  /*39c0*/  @!P5 IMAD R11, R64, R153, R10 ;  /* 0x00000099400bd224 */ /* 0x002fe200078e020a */
[----:B------:R-:W-:Y:S04]  /*39d0*/  BSSY B1, `(.L_x_116) ;  /* 0x0000006000017945 */ /* 0x000fe80003800000 */
[----:B------:R1:W-:Y:S01]  /*39e0*/  @!P5 STG.E.U8 desc[UR36][R4.64+0x50], R11 ;  /* 0x0000500b0400d986 */ /* 0x0003e2000c101124 */
[----:B------:R-:W-:Y:S05]  /*39f0*/  @P2 BRA `(.L_x_117) ;  /* 0x00000000000c2947 */ /* 0x000fea0003800000 */
[----:B------:R-:W1:Y:S02]  /*3a00*/  LDG.E.U8 R162, desc[UR36][R2.64+0x51] ;  /* 0x0000512402a27981 */ /* 0x000e64000c1e1100 */
[----:B-1----:R-:W-:-:S05]  /*3a10*/  PRMT R11, R162, 0x8880, RZ ;  /* 0x00008880a20b7816 */ /* 0x002fca00000000ff */
[----:B------:R-:W-:-:S07]  /*3a20*/  IMAD R10, R11, R152, RZ ;  /* 0x000000980b0a7224 */ /* 0x000fce00078e02ff */
.L_x_117:
[----:B------:R-:W-:Y:S05]  /*3a30*/  BSYNC B1 ;  /* 0x0000000000017941 */ /* 0x000fea0003800000 */
.L_x_116:
        /* <DEDUP_REMOVED lines=11> */
.L_x_119:
[----:B------:R-:W-:Y:S05]  /*3af0*/  BSYNC B1 ;  /* 0x0000000000017941 */ /* 0x000fea0003800000 */
.L_x_118:
[----:B-1----:R-:W-:Y:S01]  /*3b00*/  @!P4 IMAD R11, R66, R153, R10 ;  /* 0x00000099420bc224 */ /* 0x002fe200078e020a */
[----:B------:R-:W-:Y:S04]  /*3b10*/  BSSY B1, `(.L_x_120) ;  /* 0x0000006000017945 */ /* 0x000fe80003800000 */
[----:B------:R1:W-:Y:S01]  /*3b20*/  @!P4 STG.E.U8 desc[UR36][R6.64+0x50], R11 ;  /* 0x0000500b0600c986 */ /* 0x0003e2000c101124 */
[----:B------:R-:W-:Y:S05]  /*3b30*/  @P3 BRA `(.L_x_121) ;  /* 0x00000000000c3947 */ /* 0x000fea0003800000 */
[----:B------:R-:W1:Y:S02]  /*3b40*/  LDG.E.U8 R162, desc[UR36][R8.64+0x51] ;  /* 0x0000512408a27981 */ /* 0x000e64000c1e1100 */
[----:B-1----:R-:W-:-:S05]  /*3b50*/  PRMT R11, R162, 0x8880, RZ ;  /* 0x00008880a20b7816 */ /* 0x002fca00000000ff */
[----:B------:R-:W-:-:S07]  /*3b60*/  IMAD R10, R11, R152, RZ ;  /* 0x000000980b0a7224 */ /* 0x000fce00078e02ff */
.L_x_121:
[----:B------:R-:W-:Y:S05]  /*3b70*/  BSYNC B1 ;  /* 0x0000000000017941 */ /* 0x000fea0003800000 */
.L_x_120:
[----:B------:R-:W-:Y:S01]  /*3b80*/  @!P3 IMAD R67, R67, R153, R10 ;  /* 0x000000994343b224 */ /* 0x000fe200078e020a */
[----:B------:R-:W-:Y:S04]  /*3b90*/  BSSY B1, `(.L_x_122) ;  /* 0x0000006000017945 */ /* 0x000fe80003800000 */
[----:B------:R0:W-:Y:S01]  /*3ba0*/  @!P3 STG.E.U8 desc[UR36][R6.64+0x51], R67 ;  /* 0x000051430600b986 */ /* 0x0001e2000c101124 */
[----:B------:R-:W-:Y:S05]  /*3bb0*/  @P5 BRA `(.L_x_123) ;  /* 0x00000000000c5947 */ /* 0x000fea0003800000 */
[----:B------:R-:W1:Y:S02]  /*3bc0*/  LDG.E.U8 R162, desc[UR36][R2.64+0x58] ;  /* 0x0000582402a27981 */ /* 0x000e64000c1e1100 */
[----:B-1----:R-:W-:-:S05]  /*3bd0*/  PRMT R11, R162, 0x8880, RZ ;  /* 0x00008880a20b7816 */ /* 0x002fca00000000ff */
[----:B------:R-:W-:-:S07]  /*3be0*/  IMAD R10, R11, R152, RZ ;  /* 0x000000980b0a7224 */ /* 0x000fce00078e02ff */
.L_x_123:
[----:B------:R-:W-:Y:S05]  /*3bf0*/  BSYNC B1 ;  /* 0x0000000000017941 */ /* 0x000fea0003800000 */
.L_x_122:
[----:B-1----:R-:W-:Y:S01]  /*3c00*/  @!P5 IMAD R11, R68, R153, R10 ;  /* 0x00000099440bd224 */ /* 0x002fe200078e020a */
[----:B------:R-:W-:Y:S04]  /*3c10*/  BSSY B1, `(.L_x_124) ;  /* 0x0000006000017945 */ /* 0x000fe80003800000 */
[----:B------:R1:W-:Y:S01]  /*3c20*/  @!P5 STG.E.U8 desc[UR36][R4.64+0x58], R11 ;  /* 0x0000580b0400d986 */ /* 0x0003e2000c101124 */
[----:B------:R-:W-:Y:S05]  /*3c30*/  @P2 BRA `(.L_x_125) ;  /* 0x00000000000c2947 */ /* 0x000fea0003800000 */
[----:B------:R-:W1:Y:S02]  /*3c40*/  LDG.E.U8 R162, desc[UR36][R2.64+0x59] ;  /* 0x0000592402a27981 */ /* 0x000e64000c1e1100 */
[----:B-1----:R-:W-:-:S05]  /*3c50*/  PRMT R11, R162, 0x8880, RZ ;  /* 0x00008880a20b7816 */ /* 0x002fca00000000ff */
[----:B------:R-:W-:-:S07]  /*3c60*/  IMAD R10, R11, R152, RZ ;  /* 0x000000980b0a7224 */ /* 0x000fce00078e02ff */
.L_x_125:
[----:B------:R-:W-:Y:S05]  /*3c70*/  BSYNC B1 ;  /* 0x0000000000017941 */ /* 0x000fea0003800000 */
.L_x_124:
        /* <DEDUP_REMOVED lines=11> */
.L_x_127:
[----:B------:R-:W-:Y:S05]  /*3d30*/  BSYNC B1 ;  /* 0x0000000000017941 */ /* 0x000fea0003800000 */
.L_x_126:
[----:B-1----:R-:W-:Y:S01]  /*3d40*/  @!P4 IMAD R11, R70, R153, R10 ;  /* 0x00000099460bc224 */ /* 0x002fe200078e020a */
[----:B------:R-:W-:Y:S04]  /*3d50*/  BSSY B1, `(.L_x_128) ;  /* 0x0000006000017945 */ /* 0x000fe80003800000 */
[----:B------:R1:W-:Y:S01]  /*3d60*/  @!P4 STG.E.U8 desc[UR36][R6.64+0x58], R11 ;  /* 0x0000580b0600c986 */ /* 0x0003e2000c101124 */
[----:B------:R-:W-:Y:S05]  /*3d70*/  @P3 BRA `(.L_x_129) ;  /* 0x00000000000c3947 */ /* 0x000fea0003800000 */
[----:B------:R-:W1:Y:S02]  /*3d80*/  LDG.E.U8 R162, desc[UR36][R8.64+0x59] ;  /* 0x0000592408a27981 */ /* 0x000e64000c1e1100 */
[----:B-1----:R-:W-:-:S05]  /*3d90*/  PRMT R11, R162, 0x8880, RZ ;  /* 0x00008880a20b7816 */ /* 0x002fca00000000ff */
[----:B------:R-:W-:-:S07]  /*3da0*/  IMAD R10, R11, R152, RZ ;  /* 0x000000980b0a7224 */ /* 0x000fce00078e02ff */
.L_x_129:
[----:B------:R-:W-:Y:S05]  /*3db0*/  BSYNC B1 ;  /* 0x0000000000017941 */ /* 0x000fea0003800000 */
.L_x_128:
[----:B------:R-:W-:Y:S01]  /*3dc0*/  @!P3 IMAD R71, R71, R153, R10 ;  /* 0x000000994747b224 */ /* 0x000fe200078e020a */
[----:B------:R-:W-:Y:S04]  /*3dd0*/  BSSY B1, `(.L_x_130) ;  /* 0x0000006000017945 */ /* 0x000fe80003800000 */
[----:B------:R0:W-:Y:S01]  /*3de0*/  @!P3 STG.E.U8 desc[UR36][R6.64+0x59], R71 ;  /* 0x000059470600b986 */ /* 0x0001e2000c101124 */
[----:B------:R-:W-:Y:S05]  /*3df0*/  @P5 BRA `(.L_x_131) ;  /* 0x00000000000c5947 */ /* 0x000fea0003800000 */
[----:B------:R-:W1:Y:S02]  /*3e00*/  LDG.E.U8 R162, desc[UR36][R2.64+0x60] ;  /* 0x0000602402a27981 */ /* 0x000e64000c1e1100 */
[----:B-1----:R-:W-:-:S05]  /*3e10*/  PRMT R11, R162, 0x8880, RZ ;  /* 0x00008880a20b7816 */ /* 0x002fca00000000ff */
[----:B------:R-:W-:-:S07]  /*3e20*/  IMAD R10, R11, R152, RZ ;  /* 0x000000980b0a7224 */ /* 0x000fce00078e02ff */
.L_x_131:
[----:B------:R-:W-:Y:S05]  /*3e30*/  BSYNC B1 ;  /* 0x0000000000017941 */ /* 0x000fea0003800000 */
.L_x_130:
[----:B-1----:R-:W-:Y:S01]  /*3e40*/  @!P5 IMAD R11, R72, R153, R10 ;  /* 0x00000099480bd224 */ /* 0x002fe200078e020a */
[----:B------:R-:W-:Y:S04]  /*3e50*/  BSSY B1, `(.L_x_132) ;  /* 0x0000006000017945 */ /* 0x000fe80003800000 */
[----:B------:R1:W-:Y:S01]  /*3e60*/  @!P5 STG.E.U8 desc[UR36][R4.64+0x60], R11 ;  /* 0x0000600b0400d986 */ /* 0x0003e2000c101124 */
[----:B------:R-:W-:Y:S05]  /*3e70*/  @P2 BRA `(.L_x_133) ;  /* 0x00000000000c2947 */ /* 0x000fea0003800000 */
[----:B------:R-:W1:Y:S02]  /*3e80*/  LDG.E.U8 R162, desc[UR36][R2.64+0x61] ;  /* 0x0000612402a27981 */ /* 0x000e64000c1e1100 */
[----:B-1----:R-:W-:-:S05]  /*3e90*/  PRMT R11, R162, 0x8880, RZ ;  /* 0x00008880a20b7816 */ /* 0x002fca00000000ff */
[----:B------:R-:W-:-:S07]  /*3ea0*/  IMAD R10, R11, R152, RZ ;  /* 0x000000980b0a7224 */ /* 0x000fce00078e02ff */
.L_x_133:
[----:B------:R-:W-:Y:S05]  /*3eb0*/  BSYNC B1 ;  /* 0x0000000000017941 */ /* 0x000fea0003800000 */
.L_x_132:
        /* <DEDUP_REMOVED lines=11> */
.L_x_135:
[----:B------:R-:W-:Y:S05]  /*3f70*/  BSYNC B1 ;  /* 0x0000000000017941 */ /* 0x000fea0003800000 */
.L_x_134:
[----:B-1----:R-:W-:Y:S01]  /*3f80*/  @!P4 IMAD R11, R74, R153, R10 ;  /* 0x000000994a0bc224 */ /* 0x002fe200078e020a */
[----:B------:R-:W-:Y:S04]  /*3f90*/  BSSY B1, `(.L_x_136) ;  /* 0x0000006000017945 */ /* 0x000fe80003800000 */
[----:B------:R1:W-:Y:S01]  /*3fa0*/  @!P4 STG.E.U8 desc[UR36][R6.64+0x60], R11 ;  /* 0x0000600b0600c986 */ /* 0x0003e2000c101124 */
[----:B------:R-:W-:Y:S05]  /*3fb0*/  @P3 BRA `(.L_x_137) ;  /* 0x00000000000c3947 */ /* 0x000fea0003800000 */
[----:B------:R-:W1:Y:S02]  /*3fc0*/  LDG.E.U8 R162, desc[UR36][R8.64+0x61] ;  /* 0x0000612408a27981 */ /* 0x000e64000c1e1100 */
[----:B-1----:R-:W-:-:S05]  /*3fd0*/  PRMT R11, R162, 0x8880, RZ ;  /* 0x00008880a20b7816 */ /* 0x002fca00000000ff */
[----:B------:R-:W-:-:S07]  /*3fe0*/  IMAD R10, R11, R152, RZ ;  /* 0x000000980b0a7224 */ /* 0x000fce00078e02ff */
.L_x_137:
[----:B------:R-:W-:Y:S05]  /*3ff0*/  BSYNC B1 ;  /* 0x0000000000017941 */ /* 0x000fea0003800000 */
.L_x_136:
[----:B------:R-:W-:Y:S01]  /*4000*/  @!P3 IMAD R75, R75, R153, R10 ;  /* 0x000000994b4bb224 */ /* 0x000fe200078e020a */
[----:B------:R-:W-:Y:S04]  /*4010*/  BSSY B1, `(.L_x_138) ;  /* 0x0000006000017945 */ /* 0x000fe80003800000 */
[----:B------:R0:W-:Y:S01]  /*4020*/  @!P3 STG.E.U8 desc[UR36][R6.64+0x61], R75 ;  /* 0x0000614b0600b986 */ /* 0x0001e2000c101124 */
[----:B------:R-:W-:Y:S05]  /*4030*/  @P5 BRA `(.L_x_139) ;  /* 0x00000000000c5947 */ /* 0x000fea0003800000 */
[----:B------:R-:W1:Y:S02]  /*4040*/  LDG.E.U8 R162, desc[UR36][R2.64+0x68] ;  /* 0x0000682402a27981 */ /* 0x000e64000c1e1100 */
[----:B-1----:R-:W-:-:S05]  /*4050*/  PRMT R11, R162, 0x8880, RZ ;  /* 0x00008880a20b7816 */ /* 0x002fca00000000ff */
[----:B------:R-:W-:-:S07]  /*4060*/  IMAD R10, R11, R152, RZ ;  /* 0x000000980b0a7224 */ /* 0x000fce00078e02ff */
.L_x_139:
[----:B------:R-:W-:Y:S05]  /*4070*/  BSYNC B1 ;  /* 0x0000000000017941 */ /* 0x000fea0003800000 */
.L_x_138:
[----:B-1----:R-:W-:Y:S01]  /*4080*/  @!P5 IMAD R11, R76, R153, R10 ;  /* 0x000000994c0bd224 */ /* 0x002fe200078e020a */
[----:B------:R-:W-:Y:S04]  /*4090*/  BSSY B1, `(.L_x_140) ;  /* 0x0000006000017945 */ /* 0x000fe80003800000 */
[----:B------:R1:W-:Y:S01]  /*40a0*/  @!P5 STG.E.U8 desc[UR36][R4.64+0x68], R11 ;  /* 0x0000680b0400d986 */ /* 0x0003e2000c101124 */
[----:B------:R-:W-:Y:S05]  /*40b0*/  @P2 BRA `(.L_x_141) ;  /* 0x00000000000c2947 */ /* 0x000fea0003800000 */
[----:B------:R-:W1:Y:S02]  /*40c0*/  LDG.E.U8 R162, desc[UR36][R2.64+0x69] ;  /* 0x0000692402a27981 */ /* 0x000e64000c1e1100 */
[----:B-1----:R-:W-:-:S05]  /*40d0*/  PRMT R11, R162, 0x8880, RZ ;  /* 0x00008880a20b7816 */ /* 0x002fca00000000ff */
[----:B------:R-:W-:-:S07]  /*40e0*/  IMAD R10, R11, R152, RZ ;  /* 0x000000980b0a7224 */ /* 0x000fce00078e02ff */
.L_x_141:
[----:B------:R-:W-:Y:S05]  /*40f0*/  BSYNC B1 ;  /* 0x0000000000017941 */ /* 0x000fea0003800000 */
.L_x_140:
        /* <DEDUP_REMOVED lines=11> */
.L_x_143:
[----:B------:R-:W-:Y:S05]  /*41b0*/  BSYNC B1 ;  /* 0x0000000000017941 */ /* 0x000fea0003800000 */
.L_x_142:
[----:B-1----:R-:W-:Y:S01]  /*41c0*/  @!P4 IMAD R11, R78, R153, R10 ;  /* 0x000000994e0bc224 */ /* 0x002fe200078e020a */
[----:B------:R-:W-:Y:S04]  /*41d0*/  BSSY B1, `(.L_x_144) ;  /* 0x0000006000017945 */ /* 0x000fe80003800000 */
[----:B------:R1:W-:Y:S01]  /*41e0*/  @!P4 STG.E.U8 desc[UR36][R6.64+0x68], R11 ;  /* 0x0000680b0600c986 */ /* 0x0003e2000c101124 */
[----:B------:R-:W-:Y:S05]  /*41f0*/  @P3 BRA `(.L_x_145) ;  /* 0x00000000000c3947 */ /* 0x000fea0003800000 */
[----:B------:R-:W1:Y:S02]  /*4200*/  LDG.E.U8 R162, desc[UR36][R8.64+0x69] ;  /* 0x0000692408a27981 */ /* 0x000e64000c1e1100 */
[----:B-1----:R-:W-:-:S05]  /*4210*/  PRMT R11, R162, 0x8880, RZ ;  /* 0x00008880a20b7816 */ /* 0x002fca00000000ff */
[----:B------:R-:W-:-:S07]  /*4220*/  IMAD R10, R11, R152, RZ ;  /* 0x000000980b0a7224 */ /* 0x000fce00078e02ff */
.L_x_145:
[----:B------:R-:W-:Y:S05]  /*4230*/  BSYNC B1 ;  /* 0x0000000000017941 */ /* 0x000fea0003800000 */
.L_x_144:
[----:B------:R-:W-:Y:S01]  /*4240*/  @!P3 IMAD R79, R79, R153, R10 ;  /* 0x000000994f4fb224 */ /* 0x000fe200078e020a */
[----:B------:R-:W-:Y:S04]  /*4250*/  BSSY B1, `(.L_x_146) ;  /* 0x0000006000017945 */ /* 0x000fe80003800000 */
[----:B------:R0:W-:Y:S01]  /*4260*/  @!P3 STG.E.U8 desc[UR36][R6.64+0x69], R79 ;  /* 0x0000694f0600b986 */ /* 0x0001e2000c101124 */
[----:B------:R-:W-:Y:S05]  /*4270*/  @P5 BRA `(.L_x_147) ;  /* 0x00000000000c5947 */ /* 0x000fea0003800000 */
[----:B------:R-:W1:Y:S02]  /*4280*/  LDG.E.U8 R162, desc[UR36][R2.64+0x70] ;  /* 0x0000702402a27981 */ /* 0x000e64000c1e1100 */
[----:B-1----:R-:W-:-:S05]  /*4290*/  PRMT R11, R162, 0x8880, RZ ;  /* 0x00008880a20b7816 */ /* 0x002fca00000000ff */
[----:B------:R-:W-:-:S07]  /*42a0*/  IMAD R10, R11, R152, RZ ;  /* 0x000000980b0a7224 */ /* 0x000fce00078e02ff */
.L_x_147:
[----:B------:R-:W-:Y:S05]  /*42b0*/  BSYNC B1 ;  /* 0x0000000000017941 */ /* 0x000fea0003800000 */
.L_x_146:
[----:B-1----:R-:W-:Y:S01]  /*42c0*/  @!P5 IMAD R11, R80, R153, R10 ;  /* 0x00000099500bd224 */ /* 0x002fe200078e020a */
[----:B------:R-:W-:Y:S04]  /*42d0*/  BSSY B1, `(.L_x_148) ;  /* 0x0000006000017945 */ /* 0x000fe80003800000 */
[----:B------:R1:W-:Y:S01]  /*42e0*/  @!P5 STG.E.U8 desc[UR36][R4.64+0x70], R11 ;  /* 0x0000700b0400d986 */ /* 0x0003e2000c101124 */
[----:B------:R-:W-:Y:S05]  /*42f0*/  @P2 BRA `(.L_x_149) ;  /* 0x00000000000c2947 */ /* 0x000fea0003800000 */
[----:B------:R-:W1:Y:S02]  /*4300*/  LDG.E.U8 R162, desc[UR36][R2.64+0x71] ;  /* 0x0000712402a27981 */ /* 0x000e64000c1e1100 */
[----:B-1----:R-:W-:-:S05]  /*4310*/  PRMT R11, R162, 0x8880, RZ ;  /* 0x00008880a20b7816 */ /* 0x002fca00000000ff */
[----:B------:R-:W-:-:S07]  /*4320*/  IMAD R10, R11, R152, RZ ;  /* 0x000000980b0a7224 */ /* 0x000fce00078e02ff */
.L_x_149:
[----:B------:R-:W-:Y:S05]  /*4330*/  BSYNC B1 ;  /* 0x0000000000017941 */ /* 0x000fea0003800000 */
.L_x_148:
        /* <DEDUP_REMOVED lines=11> */
.L_x_151:
[----:B------:R-:W-:Y:S05]  /*43f0*/  BSYNC B1 ;  /* 0x0000000000017941 */ /* 0x000fea0003800000 */
.L_x_150:
[----:B-1----:R-:W-:Y:S01]  /*4400*/  @!P4 IMAD R11, R82, R153, R10 ;  /* 0x00000099520bc224 */ /* 0x002fe200078e020a */
[----:B------:R-:W-:Y:S04]  /*4410*/  BSSY B1, `(.L_x_152) ;  /* 0x0000006000017945 */ /* 0x000fe80003800000 */
[----:B------:R1:W-:Y:S01]  /*4420*/  @!P4 STG.E.U8 desc[UR36][R6.64+0x70], R11 ;  /* 0x0000700b0600c986 */ /* 0x0003e2000c101124 */
[----:B------:R-:W-:Y:S05]  /*4430*/  @P3 BRA `(.L_x_153) ;  /* 0x00000000000c3947 */ /* 0x000fea0003800000 */
[----:B------:R-:W1:Y:S02]  /*4440*/  LDG.E.U8 R162, desc[UR36][R8.64+0x71] ;  /* 0x0000712408a27981 */ /* 0x000e64000c1e1100 */
[----:B-1----:R-:W-:-:S05]  /*4450*/  PRMT R11, R162, 0x8880, RZ ;  /* 0x00008880a20b7816 */ /* 0x002fca00000000ff */
[----:B------:R-:W-:-:S07]  /*4460*/  IMAD R10, R11, R152, RZ ;  /* 0x000000980b0a7224 */ /* 0x000fce00078e02ff */
.L_x_153:
[----:B------:R-:W-:Y:S05]  /*4470*/  BSYNC B1 ;  /* 0x0000000000017941 */ /* 0x000fea0003800000 */
.L_x_152:
[----:B------:R-:W-:Y:S01]  /*4480*/  @!P3 IMAD R83, R83, R153, R10 ;  /* 0x000000995353b224 */ /* 0x000fe200078e020a */
[----:B------:R-:W-:Y:S04]  /*4490*/  BSSY B1, `(.L_x_154) ;  /* 0x0000006000017945 */ /* 0x000fe80003800000 */
[----:B------:R0:W-:Y:S01]  /*44a0*/  @!P3 STG.E.U8 desc[UR36][R6.64+0x71], R83 ;  /* 0x000071530600b986 */ /* 0x0001e2000c101124 */
[----:B------:R-:W-:Y:S05]  /*44b0*/  @P5 BRA `(.L_x_155) ;  /* 0x00000000000c5947 */ /* 0x000fea0003800000 */
[----:B------:R-:W1:Y:S02]  /*44c0*/  LDG.E.U8 R162, desc[UR36][R2.64+0x78] ;  /* 0x0000782402a27981 */ /* 0x000e64000c1e1100 */
[----:B-1----:R-:W-:-:S05]  /*44d0*/  PRMT R11, R162, 0x8880, RZ ;  /* 0x00008880a20b7816 */ /* 0x002fca00000000ff */
[----:B------:R-:W-:-:S07]  /*44e0*/  IMAD R10, R11, R152, RZ ;  /* 0x000000980b0a7224 */ /* 0x000fce00078e02ff */
.L_x_155:
[----:B------:R-:W-:Y:S05]  /*44f0*/  BSYNC B1 ;  /* 0x0000000000017941 */ /* 0x000fea0003800000 */
.L_x_154:
[----:B-1----:R-:W-:Y:S01]  /*4500*/  @!P5 IMAD R11, R84, R153, R10 ;  /* 0x00000099540bd224 */ /* 0x002fe200078e020a */
[----:B------:R-:W-:Y:S04]  /*4510*/  BSSY B1, `(.L_x_156) ;  /* 0x0000006000017945 */ /* 0x000fe80003800000 */
[----:B------:R1:W-:Y:S01]  /*4520*/  @!P5 STG.E.U8 desc[UR36][R4.64+0x78], R11 ;  /* 0x0000780b0400d986 */ /* 0x0003e2000c101124 */
[----:B------:R-:W-:Y:S05]  /*4530*/  @P2 BRA `(.L_x_157) ;  /* 0x00000000000c2947 */ /* 0x000fea0003800000 */
[----:B------:R-:W1:Y:S02]  /*4540*/  LDG.E.U8 R162, desc[UR36][R2.64+0x79] ;  /* 0x0000792402a27981 */ /* 0x000e64000c1e1100 */
[----:B-1----:R-:W-:-:S05]  /*4550*/  PRMT R11, R162, 0x8880, RZ ;  /* 0x00008880a20b7816 */ /* 0x002fca00000000ff */
[----:B------:R-:W-:-:S07]  /*4560*/  IMAD R10, R11, R152, RZ ;  /* 0x000000980b0a7224 */ /* 0x000fce00078e02ff */
.L_x_157:
[----:B------:R-:W-:Y:S05]  /*4570*/  BSYNC B1 ;  /* 0x0000000000017941 */ /* 0x000fea0003800000 */
.L_x_156:
        /* <DEDUP_REMOVED lines=11> */
.L_x_159:
[----:B------:R-:W-:Y:S05]  /*4630*/  BSYNC B1 ;  /* 0x0000000000017941 */ /* 0x000fea0003800000 */
.L_x_158:
[----:B-1----:R-:W-:Y:S01]  /*4640*/  @!P4 IMAD R11, R86, R153, R10 ;  /* 0x00000099560bc224 */ /* 0x002fe200078e020a */
[----:B------:R-:W-:Y:S04]  /*4650*/  BSSY B1, `(.L_x_160) ;  /* 0x0000006000017945 */ /* 0x000fe80003800000 */
[----:B------:R1:W-:Y:S01]  /*4660*/  @!P4 STG.E.U8 desc[UR36][R6.64+0x78], R11 ;  /* 0x0000780b0600c986 */ /* 0x0003e2000c101124 */
[----:B------:R-:W-:Y:S05]  /*4670*/  @P3 BRA `(.L_x_161) ;  /* 0x00000000000c3947 */ /* 0x000fea0003800000 */
[----:B------:R-:W1:Y:S02]  /*4680*/  LDG.E.U8 R162, desc[UR36][R8.64+0x79] ;  /* 0x0000792408a27981 */ /* 0x000e64000c1e1100 */
[----:B-1----:R-:W-:-:S05]  /*4690*/  PRMT R11, R162, 0x8880, RZ ;  /* 0x00008880a20b7816 */ /* 0x002fca00000000ff */
[----:B------:R-:W-:-:S07]  /*46a0*/  IMAD R10, R11, R152, RZ ;  /* 0x000000980b0a7224 */ /* 0x000fce00078e02ff */
.L_x_161:
[----:B------:R-:W-:Y:S05]  /*46b0*/  BSYNC B1 ;  /* 0x0000000000017941 */ /* 0x000fea0003800000 */
.L_x_160:
[----:B------:R-:W-:Y:S01]  /*46c0*/  @!P3 IMAD R87, R87, R153, R10 ;  /* 0x000000995757b224 */ /* 0x000fe200078e020a */
[----:B------:R-:W-:Y:S04]  /*46d0*/  BSSY B1, `(.L_x_162) ;  /* 0x0000006000017945 */ /* 0x000fe80003800000 */
[----:B------:R0:W-:Y:S01]  /*46e0*/  @!P3 STG.E.U8 desc[UR36][R6.64+0x79], R87 ;  /* 0x000079570600b986 */ /* 0x0001e2000c101124 */
[----:B------:R-:W-:Y:S05]  /*46f0*/  @P5 BRA `(.L_x_163) ;  /* 0x00000000000c5947 */ /* 0x000fea0003800000 */
[----:B------:R-:W1:Y:S02]  /*4700*/  LDG.E.U8 R162, desc[UR36][R2.64+0x80] ;  /* 0x0000802402a27981 */ /* 0x000e64000c1e1100 */
[----:B-1----:R-:W-:-:S05]  /*4710*/  PRMT R11, R162, 0x8880, RZ ;  /* 0x00008880a20b7816 */ /* 0x002fca00000000ff */
[----:B------:R-:W-:-:S07]  /*4720*/  IMAD R10, R11, R152, RZ ;  /* 0x000000980b0a7224 */ /* 0x000fce00078e02ff */
.L_x_163:
[----:B------:R-:W-:Y:S05]  /*4730*/  BSYNC B1 ;  /* 0x0000000000017941 */ /* 0x000fea0003800000 */
.L_x_162:
[----:B-1----:R-:W-:Y:S01]  /*4740*/  @!P5 IMAD R11, R88, R153, R10 ;  /* 0x00000099580bd224 */ /* 0x002fe200078e020a */
[----:B------:R-:W-:Y:S04]  /*4750*/  BSSY B1, `(.L_x_164) ;  /* 0x0000006000017945 */ /* 0x000fe80003800000 */
[----:B------:R1:W-:Y:S01]  /*4760*/  @!P5 STG.E.U8 desc[UR36][R4.64+0x80], R11 ;  /* 0x0000800b0400d986 */ /* 0x0003e2000c101124 */
[----:B------:R-:W-:Y:S05]  /*4770*/  @P2 BRA `(.L_x_165) ;  /* 0x00000000000c2947 */ /* 0x000fea0003800000 */
[----:B------:R-:W1:Y:S02]  /*4780*/  LDG.E.U8 R162, desc[UR36][R2.64+0x81] ;  /* 0x0000812402a27981 */ /* 0x000e64000c1e1100 */
[----:B-1----:R-:W-:-:S05]  /*4790*/  PRMT R11, R162, 0x8880, RZ ;  /* 0x00008880a20b7816 */ /* 0x002fca00000000ff */
[----:B------:R-:W-:-:S07]  /*47a0*/  IMAD R10, R11, R152, RZ ;  /* 0x000000980b0a7224 */ /* 0x000fce00078e02ff */
.L_x_165:
[----:B------:R-:W-:Y:S05]  /*47b0*/  BSYNC B1 ;  /* 0x0000000000017941 */ /* 0x000fea0003800000 */
.L_x_164:
        /* <DEDUP_REMOVED lines=11> */
.L_x_167:
[----:B------:R-:W-:Y:S05]  /*4870*/  BSYNC B1 ;  /* 0x0000000000017941 */ /* 0x000fea0003800000 */
.L_x_166:
[----:B-1----:R-:W-:Y:S01]  /*4880*/  @!P4 IMAD R11, R90, R153, R10 ;  /* 0x000000995a0bc224 */ /* 0x002fe200078e020a */
[----:B------:R-:W-:Y:S04]  /*4890*/  BSSY B1, `(.L_x_168) ;  /* 0x0000006000017945 */ /* 0x000fe80003800000 */
[----:B------:R1:W-:Y:S01]  /*48a0*/  @!P4 STG.E.U8 desc[UR36][R6.64+0x80], R11 ;  /* 0x0000800b0600c986 */ /* 0x0003e2000c101124 */
[----:B------:R-:W-:Y:S05]  /*48b0*/  @P3 BRA `(.L_x_169) ;  /* 0x00000000000c3947 */ /* 0x000fea0003800000 */
[----:B------:R-:W1:Y:S02]  /*48c0*/  LDG.E.U8 R162, desc[UR36][R8.64+0x81] ;  /* 0x0000812408a27981 */ /* 0x000e64000c1e1100 */
[----:B-1----:R-:W-:-:S05]  /*48d0*/  PRMT R11, R162, 0x8880, RZ ;  /* 0x00008880a20b7816 */ /* 0x002fca00000000ff */
[----:B------:R-:W-:-:S07]  /*48e0*/  IMAD R10, R11, R152, RZ ;  /* 0x000000980b0a7224 */ /* 0x000fce00078e02ff */
.L_x_169:
[----:B------:R-:W-:Y:S05]  /*48f0*/  BSYNC B1 ;  /* 0x0000000000017941 */ /* 0x000fea0003800000 */
.L_x_168:
[----:B------:R-:W-:Y:S01]  /*4900*/  @!P3 IMAD R91, R91, R153, R10 ;  /* 0x000000995b5bb224 */ /* 0x000fe200078e020a */
[----:B------:R-:W-:Y:S04]  /*4910*/  BSSY B1, `(.L_x_170) ;  /* 0x0000006000017945 */ /* 0x000fe80003800000 */
[----:B------:R0:W-:Y:S01]  /*4920*/  @!P3 STG.E.U8 desc[UR36][R6.64+0x81], R91 ;  /* 0x0000815b0600b986 */ /* 0x0001e2000c101124 */
[----:B------:R-:W-:Y:S05]  /*4930*/  @P5 BRA `(.L_x_171) ;  /* 0x00000000000c5947 */ /* 0x000fea0003800000 */
[----:B------:R-:W1:Y:S02]  /*4940*/  LDG.E.U8 R162, desc[UR36][R2.64+0x88] ;  /* 0x0000882402a27981 */ /* 0x000e64000c1e1100 */
[----:B-1----:R-:W-:-:S05]  /*4950*/  PRMT R11, R162, 0x8880, RZ ;  /* 0x00008880a20b7816 */ /* 0x002fca00000000ff */
[----:B------:R-:W-:-:S07]  /*4960*/  IMAD R10, R11, R152, RZ ;  /* 0x000000980b0a7224 */ /* 0x000fce00078e02ff */
.L_x_171:
[----:B------:R-:W-:Y:S05]  /*4970*/  BSYNC B1 ;  /* 0x0000000000017941 */ /* 0x000fea0003800000 */
.L_x_170:
[----:B-1----:R-:W-:Y:S01]  /*4980*/  @!P5 IMAD R11, R92, R153, R10 ;  /* 0x000000995c0bd224 */ /* 0x002fe200078e020a */
[----:B------:R-:W-:Y:S04]  /*4990*/  BSSY B1, `(.L_x_172) ;  /* 0x0000006000017945 */ /* 0x000fe80003800000 */
[----:B------:R1:W-:Y:S01]  /*49a0*/  @!P5 STG.E.U8 desc[UR36][R4.64+0x88], R11 ;  /* 0x0000880b0400d986 */ /* 0x0003e2000c101124 */
[----:B------:R-:W-:Y:S05]  /*49b0*/  @P2 BRA `(.L_x_173) ;  /* 0x00000000000c2947 */ /* 0x000fea0003800000 */
[----:B------:R-:W1:Y:S02]  /*49c0*/  LDG.E.U8 R162, desc[UR36][R2.64+0x89] ;  /* 0x0000892402a27981 */ /* 0x000e64000c1e1100 */
[----:B-1----:R-:W-:-:S05]  /*49d0*/  PRMT R11, R162, 0x8880, RZ ;  /* 0x00008880a20b7816 */ /* 0x002fca00000000ff */
[----:B------:R-:W-:-:S07]  /*49e0*/  IMAD R10, R11, R152, RZ ;  /* 0x000000980b0a7224 */ /* 0x000fce00078e02ff */
.L_x_173:
[----:B------:R-:W-:Y:S05]  /*49f0*/  BSYNC B1 ;  /* 0x0000000000017941 */ /* 0x000fea0003800000 */
.L_x_172:
        /* <DEDUP_REMOVED lines=11> */
.L_x_175:
[----:B------:R-:W-:Y:S05]  /*4ab0*/  BSYNC B1 ;  /* 0x0000000000017941 */ /* 0x000fea0003800000 */
.L_x_174:
[----:B-1----:R-:W-:Y:S01]  /*4ac0*/  @!P4 IMAD R11, R94, R153, R10 ;  /* 0x000000995e0bc224 */ /* 0x002fe200078e020a */
[----:B------:R-:W-:Y:S04]  /*4ad0*/  BSSY B1, `(.L_x_176) ;  /* 0x0000006000017945 */ /* 0x000fe80003800000 */
[----:B------:R1:W-:Y:S01]  /*4ae0*/  @!P4 STG.E.U8 desc[UR36][R6.64+0x88], R11 ;  /* 0x0000880b0600c986 */ /* 0x0003e2000c101124 */
[----:B------:R-:W-:Y:S05]  /*4af0*/  @P3 BRA `(.L_x_177) ;  /* 0x00000000000c3947 */ /* 0x000fea0003800000 */
[----:B------:R-:W1:Y:S02]  /*4b00*/  LDG.E.U8 R162, desc[UR36][R8.64+0x89] ;  /* 0x0000892408a27981 */ /* 0x000e64000c1e1100 */
[----:B-1----:R-:W-:-:S05]  /*4b10*/  PRMT R11, R162, 0x8880, RZ ;  /* 0x00008880a20b7816 */ /* 0x002fca00000000ff */
[----:B------:R-:W-:-:S07]  /*4b20*/  IMAD R10, R11, R152, RZ ;  /* 0x000000980b0a7224 */ /* 0x000fce00078e02ff */
.L_x_177:
[----:B------:R-:W-:Y:S05]  /*4b30*/  BSYNC B1 ;  /* 0x0000000000017941 */ /* 0x000fea0003800000 */
.L_x_176:
[----:B------:R-:W-:Y:S01]  /*4b40*/  @!P3 IMAD R95, R95, R153, R10 ;  /* 0x000000995f5fb224 */ /* 0x000fe200078e020a */
[----:B------:R-:W-:Y:S04]  /*4b50*/  BSSY B1, `(.L_x_178) ;  /* 0x0000006000017945 */ /* 0x000fe80003800000 */
[----:B------:R0:W-:Y:S01]  /*4b60*/  @!P3 STG.E.U8 desc[UR36][R6.64+0x89], R95 ;  /* 0x0000895f0600b986 */ /* 0x0001e2000c101124 */
[----:B------:R-:W-:Y:S05]  /*4b70*/  @P5 BRA `(.L_x_179) ;  /* 0x00000000000c5947 */ /* 0x000fea0003800000 */
[----:B------:R-:W1:Y:S02]  /*4b80*/  LDG.E.U8 R162, desc[UR36][R2.64+0x90] ;  /* 0x0000902402a27981 */ /* 0x000e64000c1e1100 */
[----:B-1----:R-:W-:-:S05]  /*4b90*/  PRMT R11, R162, 0x8880, RZ ;  /* 0x00008880a20b7816 */ /* 0x002fca00000000ff */
[----:B------:R-:W-:-:S07]  /*4ba0*/  IMAD R10, R11, R152, RZ ;  /* 0x000000980b0a7224 */ /* 0x000fce00078e02ff */
.L_x_179:
[----:B------:R-:W-:Y:S05]  /*4bb0*/  BSYNC B1 ;  /* 0x0000000000017941 */ /* 0x000fea0003800000 */
.L_x_178:
[----:B-1----:R-:W-:Y:S01]  /*4bc0*/  @!P5 IMAD R11, R96, R153, R10 ;  /* 0x00000099600bd224 */ /* 0x002fe200078e020a */
[----:B------:R-:W-:Y:S04]  /*4bd0*/  BSSY B1, `(.L_x_180) ;  /* 0x0000006000017945 */ /* 0x000fe80003800000 */
[----:B------:R1:W-:Y:S01]  /*4be0*/  @!P5 STG.E.U8 desc[UR36][R4.64+0x90], R11 ;  /* 0x0000900b0400d986 */ /* 0x0003e2000c101124 */
[----:B------:R-:W-:Y:S05]  /*4bf0*/  @P2 BRA `(.L_x_181) ;  /* 0x00000000000c2947 */ /* 0x000fea0003800000 */
[----:B------:R-:W1:Y:S02]  /*4c00*/  LDG.E.U8 R162, desc[UR36][R2.64+0x91] ;  /* 0x0000912402a27981 */ /* 0x000e64000c1e1100 */
[----:B-1----:R-:W-:-:S05]  /*4c10*/  PRMT R11, R162, 0x8880, RZ ;  /* 0x00008880a20b7816 */ /* 0x002fca00000000ff */
[----:B------:R-:W-:-:S07]  /*4c20*/  IMAD R10, R11, R152, RZ ;  /* 0x000000980b0a7224 */ /* 0x000fce00078e02ff */
.L_x_181:
[----:B------:R-:W-:Y:S05]  /*4c30*/  BSYNC B1 ;  /* 0x0000000000017941 */ /* 0x000fea0003800000 */
.L_x_180:
        /* <DEDUP_REMOVED lines=11> */
.L_x_183:
[----:B------:R-:W-:Y:S05]  /*4cf0*/  BSYNC B1 ;  /* 0x0000000000017941 */ /* 0x000fea0003800000 */
.L_x_182:
[----:B-1----:R-:W-:Y:S01]  /*4d00*/  @!P4 IMAD R11, R98, R153, R10 ;  /* 0x00000099620bc224 */ /* 0x002fe200078e020a */
[----:B------:R-:W-:Y:S04]  /*4d10*/  BSSY B1, `(.L_x_184) ;  /* 0x0000006000017945 */ /* 0x000fe80003800000 */
[----:B------:R1:W-:Y:S01]  /*4d20*/  @!P4 STG.E.U8 desc[UR36][R6.64+0x90], R11 ;  /* 0x0000900b0600c986 */ /* 0x0003e2000c101124 */
[----:B------:R-:W-:Y:S05]  /*4d30*/  @P3 BRA `(.L_x_185) ;  /* 0x00000000000c3947 */ /* 0x000fea0003800000 */
[----:B------:R-:W1:Y:S02]  /*4d40*/  LDG.E.U8 R162, desc[UR36][R8.64+0x91] ;  /* 0x0000912408a27981 */ /* 0x000e64000c1e1100 */
[----:B-1----:R-:W-:-:S05]  /*4d50*/  PRMT R11, R162, 0x8880, RZ ;  /* 0x00008880a20b7816 */ /* 0x002fca00000000ff */
[----:B------:R-:W-:-:S07]  /*4d60*/  IMAD R10, R11, R152, RZ ;  /* 0x000000980b0a7224 */ /* 0x000fce00078e02ff */
.L_x_185:
[----:B------:R-:W-:Y:S05]  /*4d70*/  BSYNC B1 ;  /* 0x0000000000017941 */ /* 0x000fea0003800000 */
.L_x_184:
[----:B------:R-:W-:Y:S01]  /*4d80*/  @!P3 IMAD R99, R99, R153, R10 ;  /* 0x000000996363b224 */ /* 0x000fe200078e020a */
[----:B------:R-:W-:Y:S04]  /*4d90*/  BSSY B1, `(.L_x_186) ;  /* 0x0000006000017945 */ /* 0x000fe80003800000 */
[----:B------:R0:W-:Y:S01]  /*4da0*/  @!P3 STG.E.U8 desc[UR36][R6.64+0x91], R99 ;  /* 0x000091630600b986 */ /* 0x0001e2000c101124 */
[----:B------:R-:W-:Y:S05]  /*4db0*/  @P5 BRA `(.L_x_187) ;  /* 0x00000000000c5947 */ /* 0x000fea0003800000 */
[----:B------:R-:W1:Y:S02]  /*4dc0*/  LDG.E.U8 R162, desc[UR36][R2.64+0x98] ;  /* 0x0000982402a27981 */ /* 0x000e64000c1e1100 */
[----:B-1----:R-:W-:-:S05]  /*4dd0*/  PRMT R11, R162, 0x8880, RZ ;  /* 0x00008880a20b7816 */ /* 0x002fca00000000ff */
[----:B------:R-:W-:-:S07]  /*4de0*/  IMAD R10, R11, R152, RZ ;  /* 0x000000980b0a7224 */ /* 0x000fce00078e02ff */
.L_x_187:
[----:B------:R-:W-:Y:S05]  /*4df0*/  BSYNC B1 ;  /* 0x0000000000017941 */ /* 0x000fea0003800000 */
.L_x_186:
[----:B-1----:R-:W-:Y:S01]  /*4e00*/  @!P5 IMAD R11, R100, R153, R10 ;  /* 0x00000099640bd224 */ /* 0x002fe200078e020a */
[----:B------:R-:W-:Y:S04]  /*4e10*/  BSSY B1, `(.L_x_188) ;  /* 0x0000006000017945 */ /* 0x000fe80003800000 */
[----:B------:R1:W-:Y:S01]  /*4e20*/  @!P5 STG.E.U8 desc[UR36][R4.64+0x98], R11 ;  /* 0x0000980b0400d986 */ /* 0x0003e2000c101124 */
[----:B------:R-:W-:Y:S05]  /*4e30*/  @P2 BRA `(.L_x_189) ;  /* 0x00000000000c2947 */ /* 0x000fea0003800000 */
[----:B------:R-:W1:Y:S02]  /*4e40*/  LDG.E.U8 R162, desc[UR36][R2.64+0x99] ;  /* 0x0000992402a27981 */ /* 0x000e64000c1e1100 */
[----:B-1----:R-:W-:-:S05]  /*4e50*/  PRMT R11, R162, 0x8880, RZ ;  /* 0x00008880a20b7816 */ /* 0x002fca00000000ff */
[----:B------:R-:W-:-:S07]  /*4e60*/  IMAD R10, R11, R152, RZ ;  /* 0x000000980b0a7224 */ /* 0x000fce00078e02ff */
.L_x_189:
[----:B------:R-:W-:Y:S05]  /*4e70*/  BSYNC B1 ;  /* 0x0000000000017941 */ /* 0x000fea0003800000 */
.L_x_188:
        /* <DEDUP_REMOVED lines=11> */
.L_x_191:
[----:B------:R-:W-:Y:S05]  /*4f30*/  BSYNC B1 ;  /* 0x0000000000017941 */ /* 0x000fea0003800000 */
.L_x_190:
[----:B-1----:R-:W-:Y:S01]  /*4f40*/  @!P4 IMAD R11, R102, R153, R10 ;  /* 0x00000099660bc224 */ /* 0x002fe200078e020a */
[----:B------:R-:W-:Y:S04]  /*4f50*/  BSSY B1, `(.L_x_192) ;  /* 0x0000006000017945 */ /* 0x000fe80003800000 */
[----:B------:R1:W-:Y:S01]  /*4f60*/  @!P4 STG.E.U8 desc[UR36][R6.64+0x98], R11 ;  /* 0x0000980b0600c986 */ /* 0x0003e2000c101124 */
[----:B------:R-:W-:Y:S05]  /*4f70*/  @P3 BRA `(.L_x_193) ;  /* 0x00000000000c3947 */ /* 0x000fea0003800000 */
[----:B------:R-:W1:Y:S02]  /*4f80*/  LDG.E.U8 R162, desc[UR36][R8.64+0x99] ;  /* 0x0000992408a27981 */ /* 0x000e64000c1e1100 */
[----:B-1----:R-:W-:-:S05]  /*4f90*/  PRMT R11, R162, 0x8880, RZ ;  /* 0x00008880a20b7816 */ /* 0x002fca00000000ff */
[----:B------:R-:W-:-:S07]  /*4fa0*/  IMAD R10, R11, R152, RZ ;  /* 0x000000980b0a7224 */ /* 0x000fce00078e02ff */
.L_x_193:
[----:B------:R-:W-:Y:S05]  /*4fb0*/  BSYNC B1 ;  /* 0x0000000000017941 */ /* 0x000fea0003800000 */
.L_x_192:
[----:B------:R-:W-:Y:S01]  /*4fc0*/  @!P3 IMAD R103, R103, R153, R10 ;  /* 0x000000996767b224 */ /* 0x000fe200078e020a */
[----:B------:R-:W-:Y:S04]  /*4fd0*/  BSSY B1, `(.L_x_194) ;  /* 0x0000006000017945 */ /* 0x000fe80003800000 */
[----:B------:R0:W-:Y:S01]  /*4fe0*/  @!P3 STG.E.U8 desc[UR36][R6.64+0x99], R103 ;  /* 0x000099670600b986 */ /* 0x0001e2000c101124 */
[----:B------:R-:W-:Y:S05]  /*4ff0*/  @P5 BRA `(.L_x_195) ;  /* 0x00000000000c5947 */ /* 0x000fea0003800000 */
[----:B------:R-:W1:Y:S02]  /*5000*/  LDG.E.U8 R162, desc[UR36][R2.64+0xa0] ;  /* 0x0000a02402a27981 */ /* 0x000e64000c1e1100 */
[----:B-1----:R-:W-:-:S05]  /*5010*/  PRMT R11, R162, 0x8880, RZ ;  /* 0x00008880a20b7816 */ /* 0x002fca00000000ff */
[----:B------:R-:W-:-:S07]  /*5020*/  IMAD R10, R11, R152, RZ ;  /* 0x000000980b0a7224 */ /* 0x000fce00078e02ff */
.L_x_195:
[----:B------:R-:W-:Y:S05]  /*5030*/  BSYNC B1 ;  /* 0x0000000000017941 */ /* 0x000fea0003800000 */
.L_x_194:
[----:B-1----:R-:W-:Y:S01]  /*5040*/  @!P5 IMAD R11, R104, R153, R10 ;  /* 0x00000099680bd224 */ /* 0x002fe200078e020a */
[----:B------:R-:W-:Y:S04]  /*5050*/  BSSY B1, `(.L_x_196) ;  /* 0x0000006000017945 */ /* 0x000fe80003800000 */
[----:B------:R1:W-:Y:S01]  /*5060*/  @!P5 STG.E.U8 desc[UR36][R4.64+0xa0], R11 ;  /* 0x0000a00b0400d986 */ /* 0x0003e2000c101124 */
[----:B------:R-:W-:Y:S05]  /*5070*/  @P2 BRA `(.L_x_197) ;  /* 0x00000000000c2947 */ /* 0x000fea0003800000 */
[----:B------:R-:W1:Y:S02]  /*5080*/  LDG.E.U8 R162, desc[UR36][R2.64+0xa1] ;  /* 0x0000a12402a27981 */ /* 0x000e64000c1e1100 */
[----:B-1----:R-:W-:-:S05]  /*5090*/  PRMT R11, R162, 0x8880, RZ ;  /* 0x00008880a20b7816 */ /* 0x002fca00000000ff */
[----:B------:R-:W-:-:S07]  /*50a0*/  IMAD R10, R11, R152, RZ ;  /* 0x000000980b0a7224 */ /* 0x000fce00078e02ff */
.L_x_197:
[----:B------:R-:W-:Y:S05]  /*50b0*/  BSYNC B1 ;  /* 0x0000000000017941 */ /* 0x000fea0003800000 */
.L_x_196:
        /* <DEDUP_REMOVED lines=11> */
.L_x_199:
[----:B------:R-:W-:Y:S05]  /*5170*/  BSYNC B1 ;  /* 0x0000000000017941 */ /* 0x000fea0003800000 */
.L_x_198:
[----:B-1----:R-:W-:Y:S01]  /*5180*/  @!P4 IMAD R11, R106, R153, R10 ;  /* 0x000000996a0bc224 */ /* 0x002fe200078e020a */
[----:B------:R-:W-:Y:S04]  /*5190*/  BSSY B1, `(.L_x_200) ;  /* 0x0000006000017945 */ /* 0x000fe80003800000 */
[----:B------:R1:W-:Y:S01]  /*51a0*/  @!P4 STG.E.U8 desc[UR36][R6.64+0xa0], R11 ;  /* 0x0000a00b0600c986 */ /* 0x0003e2000c101124 */
[----:B------:R-:W-:Y:S05]  /*51b0*/  @P3 BRA `(.L_x_201) ;  /* 0x00000000000c3947 */ /* 0x000fea0003800000 */
[----:B------:R-:W1:Y:S02]  /*51c0*/  LDG.E.U8 R162, desc[UR36][R8.64+0xa1] ;  /* 0x0000a12408a27981 */ /* 0x000e64000c1e1100 */
[----:B-1----:R-:W-:-:S05]  /*51d0*/  PRMT R11, R162, 0x8880, RZ ;  /* 0x00008880a20b7816 */ /* 0x002fca00000000ff */
[----:B------:R-:W-:-:S07]  /*51e0*/  IMAD R10, R11, R152, RZ ;  /* 0x000000980b0a7224 */ /* 0x000fce00078e02ff */
.L_x_201:
[----:B------:R-:W-:Y:S05]  /*51f0*/  BSYNC B1 ;  /* 0x0000000000017941 */ /* 0x000fea0003800000 */
.L_x_200:
[----:B------:R-:W-:Y:S01]  /*5200*/  @!P3 IMAD R107, R107, R153, R10 ;  /* 0x000000996b6bb224 */ /* 0x000fe200078e020a */
[----:B------:R-:W-:Y:S04]  /*5210*/  BSSY B1, `(.L_x_202) ;  /* 0x0000006000017945 */ /* 0x000fe80003800000 */
[----:B------:R0:W-:Y:S01]  /*5220*/  @!P3 STG.E.U8 desc[UR36][R6.64+0xa1], R107 ;  /* 0x0000a16b0600b986 */ /* 0x0001e2000c101124 */
[----:B------:R-:W-:Y:S05]  /*5230*/  @P5 BRA `(.L_x_203) ;  /* 0x00000000000c5947 */ /* 0x000fea0003800000 */
[----:B------:R-:W1:Y:S02]  /*5240*/  LDG.E.U8 R162, desc[UR36][R2.64+0xa8] ;  /* 0x0000a82402a27981 */ /* 0x000e64000c1e1100 */
[----:B-1----:R-:W-:-:S05]  /*5250*/  PRMT R11, R162, 0x8880, RZ ;  /* 0x00008880a20b7816 */ /* 0x002fca00000000ff */
[----:B------:R-:W-:-:S07]  /*5260*/  IMAD R10, R11, R152, RZ ;  /* 0x000000980b0a7224 */ /* 0x000fce00078e02ff */
.L_x_203:
[----:B------:R-:W-:Y:S05]  /*5270*/  BSYNC B1 ;  /* 0x0000000000017941 */ /* 0x000fea0003800000 */
.L_x_202:
[----:B-1----:R-:W-:Y:S01]  /*5280*/  @!P5 IMAD R11, R108, R153, R10 ;  /* 0x000000996c0bd224 */ /* 0x002fe200078e020a */
[----:B------:R-:W-:Y:S04]  /*5290*/  BSSY B1, `(.L_x_204) ;  /* 0x0000006000017945 */ /* 0x000fe80003800000 */
[----:B------:R1:W-:Y:S01]  /*52a0*/  @!P5 STG.E.U8 desc[UR36][R4.64+0xa8], R11 ;  /* 0x0000a80b0400d986 */ /* 0x0003e2000c101124 */
[----:B------:R-:W-:Y:S05]  /*52b0*/  @P2 BRA `(.L_x_205) ;  /* 0x00000000000c2947 */ /* 0x000fea0003800000 */
[----:B------:R-:W1:Y:S02]  /*52c0*/  LDG.E.U8 R162, desc[UR36][R2.64+0xa9] ;  /* 0x0000a92402a27981 */ /* 0x000e64000c1e1100 */
[----:B-1----:R-:W-:-:S05]  /*52d0*/  PRMT R11, R162, 0x8880, RZ ;  /* 0x00008880a20b7816 */ /* 0x002fca00000000ff */
[----:B------:R-:W-:-:S07]  /*52e0*/  IMAD R10, R11, R152, RZ ;  /* 0x000000980b0a7224 */ /* 0x000fce00078e02ff */
.L_x_205:
[----:B------:R-:W-:Y:S05]  /*52f0*/  BSYNC B1 ;  /* 0x0000000000017941 */ /* 0x000fea0003800000 */
.L_x_204:
        /* <DEDUP_REMOVED lines=11> */
.L_x_207:
[----:B------:R-:W-:Y:S05]  /*53b0*/  BSYNC B1 ;  /* 0x0000000000017941 */ /* 0x000fea0003800000 */
.L_x_206:
[----:B-1----:R-:W-:Y:S01]  /*53c0*/  @!P4 IMAD R11, R110, R153, R10 ;  /* 0x000000996e0bc224 */ /* 0x002fe200078e020a */
[----:B------:R-:W-:Y:S04]  /*53d0*/  BSSY B1, `(.L_x_208) ;  /* 0x0000006000017945 */ /* 0x000fe80003800000 */
[----:B------:R1:W-:Y:S01]  /*53e0*/  @!P4 STG.E.U8 desc[UR36][R6.64+0xa8], R11 ;  /* 0x0000a80b0600c986 */ /* 0x0003e2000c101124 */
[----:B------:R-:W-:Y:S05]  /*53f0*/  @P3 BRA `(.L_x_209) ;  /* 0x00000000000c3947 */ /* 0x000fea0003800000 */
[----:B------:R-:W1:Y:S02]  /*5400*/  LDG.E.U8 R162, desc[UR36][R8.64+0xa9] ;  /* 0x0000a92408a27981 */ /* 0x000e64000c1e1100 */
[----:B-1----:R-:W-:-:S05]  /*5410*/  PRMT R11, R162, 0x8880, RZ ;  /* 0x00008880a20b7816 */ /* 0x002fca00000000ff */
[----:B------:R-:W-:-:S07]  /*5420*/  IMAD R10, R11, R152, RZ ;  /* 0x000000980b0a7224 */ /* 0x000fce00078e02ff */
.L_x_209:
[----:B------:R-:W-:Y:S05]  /*5430*/  BSYNC B1 ;  /* 0x0000000000017941 */ /* 0x000fea0003800000 */
.L_x_208:
[----:B------:R-:W-:Y:S01]  /*5440*/  @!P3 IMAD R111, R111, R153, R10 ;  /* 0x000000996f6fb224 */ /* 0x000fe200078e020a */
[----:B------:R-:W-:Y:S04]  /*5450*/  BSSY B1, `(.L_x_210) ;  /* 0x0000006000017945 */ /* 0x000fe80003800000 */
[----:B------:R0:W-:Y:S01]  /*5460*/  @!P3 STG.E.U8 desc[UR36][R6.64+0xa9], R111 ;  /* 0x0000a96f0600b986 */ /* 0x0001e2000c101124 */
[----:B------:R-:W-:Y:S05]  /*5470*/  @P5 BRA `(.L_x_211) ;  /* 0x00000000000c5947 */ /* 0x000fea0003800000 */
[----:B------:R-:W1:Y:S02]  /*5480*/  LDG.E.U8 R162, desc[UR36][R2.64+0xb0] ;  /* 0x0000b02402a27981 */ /* 0x000e64000c1e1100 */
[----:B-1----:R-:W-:-:S05]  /*5490*/  PRMT R11, R162, 0x8880, RZ ;  /* 0x00008880a20b7816 */ /* 0x002fca00000000ff */
[----:B------:R-:W-:-:S07]  /*54a0*/  IMAD R10, R11, R152, RZ ;  /* 0x000000980b0a7224 */ /* 0x000fce00078e02ff */
.L_x_211:
[----:B------:R-:W-:Y:S05]  /*54b0*/  BSYNC B1 ;  /* 0x0000000000017941 */ /* 0x000fea0003800000 */
.L_x_210:
[----:B-1----:R-:W-:Y:S01]  /*54c0*/  @!P5 IMAD R11, R112, R153, R10 ;  /* 0x00000099700bd224 */ /* 0x002fe200078e020a */
[----:B------:R-:W-:Y:S04]  /*54d0*/  BSSY B1, `(.L_x_212) ;  /* 0x0000006000017945 */ /* 0x000fe80003800000 */
[----:B------:R1:W-:Y:S01]  /*54e0*/  @!P5 STG.E.U8 desc[UR36][R4.64+0xb0], R11 ;  /* 0x0000b00b0400d986 */ /* 0x0003e2000c101124 */
[----:B------:R-:W-:Y:S05]  /*54f0*/  @P2 BRA `(.L_x_213) ;  /* 0x00000000000c2947 */ /* 0x000fea0003800000 */
[----:B------:R-:W1:Y:S02]  /*5500*/  LDG.E.U8 R162, desc[UR36][R2.64+0xb1] ;  /* 0x0000b12402a27981 */ /* 0x000e64000c1e1100 */
[----:B-1----:R-:W-:-:S05]  /*5510*/  PRMT R11, R162, 0x8880, RZ ;  /* 0x00008880a20b7816 */ /* 0x002fca00000000ff */
[----:B------:R-:W-:-:S07]  /*5520*/  IMAD R10, R11, R152, RZ ;  /* 0x000000980b0a7224 */ /* 0x000fce00078e02ff */
.L_x_213:
[----:B------:R-:W-:Y:S05]  /*5530*/  BSYNC B1 ;  /* 0x0000000000017941 */ /* 0x000fea0003800000 */
.L_x_212:
        /* <DEDUP_REMOVED lines=11> */
.L_x_215:
[----:B------:R-:W-:Y:S05]  /*55f0*/  BSYNC B1 ;  /* 0x0000000000017941 */ /* 0x000fea0003800000 */
.L_x_214:
[----:B-1----:R-:W-:Y:S01]  /*5600*/  @!P4 IMAD R11, R114, R153, R10 ;  /* 0x00000099720bc224 */ /* 0x002fe200078e020a */
[----:B------:R-:W-:Y:S04]  /*5610*/  BSSY B1, `(.L_x_216) ;  /* 0x0000006000017945 */ /* 0x000fe80003800000 */
[----:B------:R1:W-:Y:S01]  /*5620*/  @!P4 STG.E.U8 desc[UR36][R6.64+0xb0], R11 ;  /* 0x0000b00b0600c986 */ /* 0x0003e2000c101124 */
[----:B------:R-:W-:Y:S05]  /*5630*/  @P3 BRA `(.L_x_217) ;  /* 0x00000000000c3947 */ /* 0x000fea0003800000 */
[----:B------:R-:W1:Y:S02]  /*5640*/  LDG.E.U8 R162, desc[UR36][R8.64+0xb1] ;  /* 0x0000b12408a27981 */ /* 0x000e64000c1e1100 */
[----:B-1----:R-:W-:-:S05]  /*5650*/  PRMT R11, R162, 0x8880, RZ ;  /* 0x00008880a20b7816 */ /* 0x002fca00000000ff */
[----:B------:R-:W-:-:S07]  /*5660*/  IMAD R10, R11, R152, RZ ;  /* 0x000000980b0a7224 */ /* 0x000fce00078e02ff */
.L_x_217:
[----:B------:R-:W-:Y:S05]  /*5670*/  BSYNC B1 ;  /* 0x0000000000017941 */ /* 0x000fea0003800000 */
.L_x_216:
[----:B------:R-:W-:Y:S01]  /*5680*/  @!P3 IMAD R115, R115, R153, R10 ;  /* 0x000000997373b224 */ /* 0x000fe200078e020a */
[----:B------:R-:W-:Y:S04]  /*5690*/  BSSY B1, `(.L_x_218) ;  /* 0x0000006000017945 */ /* 0x000fe80003800000 */
[----:B------:R0:W-:Y:S01]  /*56a0*/  @!P3 STG.E.U8 desc[UR36][R6.64+0xb1], R115 ;  /* 0x0000b1730600b986 */ /* 0x0001e2000c101124 */
[----:B------:R-:W-:Y:S05]  /*56b0*/  @P5 BRA `(.L_x_219) ;  /* 0x00000000000c5947 */ /* 0x000fea0003800000 */
[----:B------:R-:W1:Y:S02]  /*56c0*/  LDG.E.U8 R162, desc[UR36][R2.64+0xb8] ;  /* 0x0000b82402a27981 */ /* 0x000e64000c1e1100 */
[----:B-1----:R-:W-:-:S05]  /*56d0*/  PRMT R11, R162, 0x8880, RZ ;  /* 0x00008880a20b7816 */ /* 0x002fca00000000ff */
[----:B------:R-:W-:-:S07]  /*56e0*/  IMAD R10, R11, R152, RZ ;  /* 0x000000980b0a7224 */ /* 0x000fce00078e02ff */
.L_x_219:
[----:B------:R-:W-:Y:S05]  /*56f0*/  BSYNC B1 ;  /* 0x0000000000017941 */ /* 0x000fea0003800000 */
.L_x_218:
[----:B-1----:R-:W-:Y:S01]  /*5700*/  @!P5 IMAD R11, R116, R153, R10 ;  /* 0x00000099740bd224 */ /* 0x002fe200078e020a */
[----:B------:R-:W-:Y:S04]  /*5710*/  BSSY B1, `(.L_x_220) ;  /* 0x0000006000017945 */ /* 0x000fe80003800000 */
[----:B------:R1:W-:Y:S01]  /*5720*/  @!P5 STG.E.U8 desc[UR36][R4.64+0xb8], R11 ;  /* 0x0000b80b0400d986 */ /* 0x0003e2000c101124 */
[----:B------:R-:W-:Y:S05]  /*5730*/  @P2 BRA `(.L_x_221) ;  /* 0x00000000000c2947 */ /* 0x000fea0003800000 */
[----:B------:R-:W1:Y:S02]  /*5740*/  LDG.E.U8 R162, desc[UR36][R2.64+0xb9] ;  /* 0x0000b92402a27981 */ /* 0x000e64000c1e1100 */
[----:B-1----:R-:W-:-:S05]  /*5750*/  PRMT R11, R162, 0x8880, RZ ;  /* 0x00008880a20b7816 */ /* 0x002fca00000000ff */
[----:B------:R-:W-:-:S07]  /*5760*/  IMAD R10, R11, R152, RZ ;  /* 0x000000980b0a7224 */ /* 0x000fce00078e02ff */
.L_x_221:
[----:B------:R-:W-:Y:S05]  /*5770*/  BSYNC B1 ;  /* 0x0000000000017941 */ /* 0x000fea0003800000 */
.L_x_220:
        /* <DEDUP_REMOVED lines=11> */
.L_x_223:
[----:B------:R-:W-:Y:S05]  /*5830*/  BSYNC B1 ;  /* 0x0000000000017941 */ /* 0x000fea0003800000 */
.L_x_222:
[----:B-1----:R-:W-:Y:S01]  /*5840*/  @!P4 IMAD R11, R118, R153, R10 ;  /* 0x00000099760bc224 */ /* 0x002fe200078e020a */
[----:B------:R-:W-:Y:S04]  /*5850*/  BSSY B1, `(.L_x_224) ;  /* 0x0000006000017945 */ /* 0x000fe80003800000 */
[----:B------:R1:W-:Y:S01]  /*5860*/  @!P4 STG.E.U8 desc[UR36][R6.64+0xb8], R11 ;  /* 0x0000b80b0600c986 */ /* 0x0003e2000c101124 */
[----:B------:R-:W-:Y:S05]  /*5870*/  @P3 BRA `(.L_x_225) ;  /* 0x00000000000c3947 */ /* 0x000fea0003800000 */
[----:B------:R-:W1:Y:S02]  /*5880*/  LDG.E.U8 R162, desc[UR36][R8.64+0xb9] ;  /* 0x0000b92408a27981 */ /* 0x000e64000c1e1100 */
[----:B-1----:R-:W-:-:S05]  /*5890*/  PRMT R11, R162, 0x8880, RZ ;  /* 0x00008880a20b7816 */ /* 0x002fca00000000ff */
[----:B------:R-:W-:-:S07]  /*58a0*/  IMAD R10, R11, R152, RZ ;  /* 0x000000980b0a7224 */ /* 0x000fce00078e02ff */
.L_x_225:
[----:B------:R-:W-:Y:S05]  /*58b0*/  BSYNC B1 ;  /* 0x0000000000017941 */ /* 0x000fea0003800000 */
.L_x_224:
[----:B------:R-:W-:Y:S01]  /*58c0*/  @!P3 IMAD R119, R119, R153, R10 ;  /* 0x000000997777b224 */ /* 0x000fe200078e020a */
[----:B------:R-:W-:Y:S04]  /*58d0*/  BSSY B1, `(.L_x_226) ;  /* 0x0000006000017945 */ /* 0x000fe80003800000 */
[----:B------:R0:W-:Y:S01]  /*58e0*/  @!P3 STG.E.U8 desc[UR36][R6.64+0xb9], R119 ;  /* 0x0000b9770600b986 */ /* 0x0001e2000c101124 */
[----:B------:R-:W-:Y:S05]  /*58f0*/  @P5 BRA `(.L_x_227) ;  /* 0x00000000000c5947 */ /* 0x000fea0003800000 */
[----:B------:R-:W1:Y:S02]  /*5900*/  LDG.E.U8 R162, desc[UR36][R2.64+0xc0] ;  /* 0x0000c02402a27981 */ /* 0x000e64000c1e1100 */
[----:B-1----:R-:W-:-:S05]  /*5910*/  PRMT R11, R162, 0x8880, RZ ;  /* 0x00008880a20b7816 */ /* 0x002fca00000000ff */
[----:B------:R-:W-:-:S07]  /*5920*/  IMAD R10, R11, R152, RZ ;  /* 0x000000980b0a7224 */ /* 0x000fce00078e02ff */
.L_x_227:
[----:B------:R-:W-:Y:S05]  /*5930*/  BSYNC B1 ;  /* 0x0000000000017941 */ /* 0x000fea0003800000 */
.L_x_226:
[----:B-1----:R-:W-:Y:S01]  /*5940*/  @!P5 IMAD R11, R120, R153, R10 ;  /* 0x00000099780bd224 */ /* 0x002fe200078e020a */
[----:B------:R-:W-:Y:S04]  /*5950*/  BSSY B1, `(.L_x_228) ;  /* 0x0000006000017945 */ /* 0x000fe80003800000 */
[----:B------:R1:W-:Y:S01]  /*5960*/  @!P5 STG.E.U8 desc[UR36][R4.64+0xc0], R11 ;  /* 0x0000c00b0400d986 */ /* 0x0003e2000c101124 */
[----:B------:R-:W-:Y:S05]  /*5970*/  @P2 BRA `(.L_x_229) ;  /* 0x00000000000c2947 */ /* 0x000fea0003800000 */
[----:B------:R-:W1:Y:S02]  /*5980*/  LDG.E.U8 R162, desc[UR36][R2.64+0xc1] ;  /* 0x0000c12402a27981 */ /* 0x000e64000c1e1100 */
[----:B-1----:R-:W-:-:S05]  /*5990*/  PRMT R11, R162, 0x8880, RZ ;  /* 0x00008880a20b7816 */ /* 0x002fca00000000ff */
[----:B------:R-:W-:-:S07]  /*59a0*/  IMAD R10, R11, R152, RZ ;  /* 0x000000980b0a7224 */ /* 0x000fce00078e02ff */
.L_x_229:
[----:B------:R-:W-:Y:S05]  /*59b0*/  BSYNC B1 ;  /* 0x0000000000017941 */ /* 0x000fea0003800000 */
.L_x_228:
        /* <DEDUP_REMOVED lines=11> */
.L_x_231:
[----:B------:R-:W-:Y:S05]  /*5a70*/  BSYNC B1 ;  /* 0x0000000000017941 */ /* 0x000fea0003800000 */
.L_x_230:
[----:B-1----:R-:W-:Y:S01]  /*5a80*/  @!P4 IMAD R11, R122, R153, R10 ;  /* 0x000000997a0bc224 */ /* 0x002fe200078e020a */
[----:B------:R-:W-:Y:S04]  /*5a90*/  BSSY B1, `(.L_x_232) ;  /* 0x0000006000017945 */ /* 0x000fe80003800000 */
[----:B------:R1:W-:Y:S01]  /*5aa0*/  @!P4 STG.E.U8 desc[UR36][R6.64+0xc0], R11 ;  /* 0x0000c00b0600c986 */ /* 0x0003e2000c101124 */
[----:B------:R-:W-:Y:S05]  /*5ab0*/  @P3 BRA `(.L_x_233) ;  /* 0x00000000000c3947 */ /* 0x000fea0003800000 */
[----:B------:R-:W1:Y:S02]  /*5ac0*/  LDG.E.U8 R162, desc[UR36][R8.64+0xc1] ;  /* 0x0000c12408a27981 */ /* 0x000e64000c1e1100 */
[----:B-1----:R-:W-:-:S05]  /*5ad0*/  PRMT R11, R162, 0x8880, RZ ;  /* 0x00008880a20b7816 */ /* 0x002fca00000000ff */
[----:B------:R-:W-:-:S07]  /*5ae0*/  IMAD R10, R11, R152, RZ ;  /* 0x000000980b0a7224 */ /* 0x000fce00078e02ff */
.L_x_233:
[----:B------:R-:W-:Y:S05]  /*5af0*/  BSYNC B1 ;  /* 0x0000000000017941 */ /* 0x000fea0003800000 */
.L_x_232:
[----:B------:R-:W-:Y:S01]  /*5b00*/  @!P3 IMAD R123, R123, R153, R10 ;  /* 0x000000997b7bb224 */ /* 0x000fe200078e020a */
[----:B------:R-:W-:Y:S04]  /*5b10*/  BSSY B1, `(.L_x_234) ;  /* 0x0000006000017945 */ /* 0x000fe80003800000 */
[----:B------:R0:W-:Y:S01]  /*5b20*/  @!P3 STG.E.U8 desc[UR36][R6.64+0xc1], R123 ;  /* 0x0000c17b0600b986 */ /* 0x0001e2000c101124 */
[----:B------:R-:W-:Y:S05]  /*5b30*/  @P5 BRA `(.L_x_235) ;  /* 0x00000000000c5947 */ /* 0x000fea0003800000 */
[----:B------:R-:W1:Y:S02]  /*5b40*/  LDG.E.U8 R162, desc[UR36][R2.64+0xc8] ;  /* 0x0000c82402a27981 */ /* 0x000e64000c1e1100 */
[----:B-1----:R-:W-:-:S05]  /*5b50*/  PRMT R11, R162, 0x8880, RZ ;  /* 0x00008880a20b7816 */ /* 0x002fca00000000ff */
[----:B------:R-:W-:-:S07]  /*5b60*/  IMAD R10, R11, R152, RZ ;  /* 0x000000980b0a7224 */ /* 0x000fce00078e02ff */
.L_x_235:
[----:B------:R-:W-:Y:S05]  /*5b70*/  BSYNC B1 ;  /* 0x0000000000017941 */ /* 0x000fea0003800000 */
.L_x_234:
[----:B-1----:R-:W-:Y:S01]  /*5b80*/  @!P5 IMAD R11, R124, R153, R10 ;  /* 0x000000997c0bd224 */ /* 0x002fe200078e020a */
[----:B------:R-:W-:Y:S04]  /*5b90*/  BSSY B1, `(.L_x_236) ;  /* 0x0000006000017945 */ /* 0x000fe80003800000 */
[----:B------:R1:W-:Y:S01]  /*5ba0*/  @!P5 STG.E.U8 desc[UR36][R4.64+0xc8], R11 ;  /* 0x0000c80b0400d986 */ /* 0x0003e2000c101124 */
[----:B------:R-:W-:Y:S05]  /*5bb0*/  @P2 BRA `(.L_x_237) ;  /* 0x00000000000c2947 */ /* 0x000fea0003800000 */
[----:B------:R-:W1:Y:S02]  /*5bc0*/  LDG.E.U8 R162, desc[UR36][R2.64+0xc9] ;  /* 0x0000c92402a27981 */ /* 0x000e64000c1e1100 */
[----:B-1----:R-:W-:-:S05]  /*5bd0*/  PRMT R11, R162, 0x8880, RZ ;  /* 0x00008880a20b7816 */ /* 0x002fca00000000ff */
[----:B------:R-:W-:-:S07]  /*5be0*/  IMAD R10, R11, R152, RZ ;  /* 0x000000980b0a7224 */ /* 0x000fce00078e02ff */
.L_x_237:
[----:B------:R-:W-:Y:S05]  /*5bf0*/  BSYNC B1 ;  /* 0x0000000000017941 */ /* 0x000fea0003800000 */
.L_x_236:
        /* <DEDUP_REMOVED lines=11> */
.L_x_239:
[----:B------:R-:W-:Y:S05]  /*5cb0*/  BSYNC B1 ;  /* 0x0000000000017941 */ /* 0x000fea0003800000 */
.L_x_238:
[----:B-1----:R-:W-:Y:S01]  /*5cc0*/  @!P4 IMAD R11, R126, R153, R10 ;  /* 0x000000997e0bc224 */ /* 0x002fe200078e020a */
[----:B------:R-:W-:Y:S04]  /*5cd0*/  BSSY B1, `(.L_x_240) ;  /* 0x0000006000017945 */ /* 0x000fe80003800000 */
[----:B------:R1:W-:Y:S01]  /*5ce0*/  @!P4 STG.E.U8 desc[UR36][R6.64+0xc8], R11 ;  /* 0x0000c80b0600c986 */ /* 0x0003e2000c101124 */
[----:B------:R-:W-:Y:S05]  /*5cf0*/  @P3 BRA `(.L_x_241) ;  /* 0x00000000000c3947 */ /* 0x000fea0003800000 */
[----:B------:R-:W1:Y:S02]  /*5d00*/  LDG.E.U8 R162, desc[UR36][R8.64+0xc9] ;  /* 0x0000c92408a27981 */ /* 0x000e64000c1e1100 */
[----:B-1----:R-:W-:-:S05]  /*5d10*/  PRMT R11, R162, 0x8880, RZ ;  /* 0x00008880a20b7816 */ /* 0x002fca00000000ff */
[----:B------:R-:W-:-:S07]  /*5d20*/  IMAD R10, R11, R152, RZ ;  /* 0x000000980b0a7224 */ /* 0x000fce00078e02ff */
.L_x_241:
[----:B------:R-:W-:Y:S05]  /*5d30*/  BSYNC B1 ;  /* 0x0000000000017941 */ /* 0x000fea0003800000 */
.L_x_240:
[----:B------:R-:W-:Y:S01]  /*5d40*/  @!P3 IMAD R127, R127, R153, R10 ;  /* 0x000000997f7fb224 */ /* 0x000fe200078e020a */
[----:B------:R-:W-:Y:S04]  /*5d50*/  BSSY B1, `(.L_x_242) ;  /* 0x0000006000017945 */ /* 0x000fe80003800000 */
[----:B------:R0:W-:Y:S01]  /*5d60*/  @!P3 STG.E.U8 desc[UR36][R6.64+0xc9], R127 ;  /* 0x0000c97f0600b986 */ /* 0x0001e2000c101124 */
[----:B------:R-:W-:Y:S05]  /*5d70*/  @P5 BRA `(.L_x_243) ;  /* 0x00000000000c5947 */ /* 0x000fea0003800000 */
[----:B------:R-:W1:Y:S02]  /*5d80*/  LDG.E.U8 R162, desc[UR36][R2.64+0xd0] ;  /* 0x0000d02402a27981 */ /* 0x000e64000c1e1100 */
[----:B-1----:R-:W-:-:S05]  /*5d90*/  PRMT R11, R162, 0x8880, RZ ;  /* 0x00008880a20b7816 */ /* 0x002fca00000000ff */
[----:B------:R-:W-:-:S07]  /*5da0*/  IMAD R10, R11, R152, RZ ;  /* 0x000000980b0a7224 */ /* 0x000fce00078e02ff */
.L_x_243:
[----:B------:R-:W-:Y:S05]  /*5db0*/  BSYNC B1 ;  /* 0x0000000000017941 */ /* 0x000fea0003800000 */
.L_x_242:
[----:B-1----:R-:W-:Y:S01]  /*5dc0*/  @!P5 IMAD R11, R128, R153, R10 ;  /* 0x00000099800bd224 */ /* 0x002fe200078e020a */
[----:B------:R-:W-:Y:S04]  /*5dd0*/  BSSY B1, `(.L_x_244) ;  /* 0x0000006000017945 */ /* 0x000fe80003800000 */
[----:B------:R1:W-:Y:S01]  /*5de0*/  @!P5 STG.E.U8 desc[UR36][R4.64+0xd0], R11 ;  /* 0x0000d00b0400d986 */ /* 0x0003e2000c101124 */
[----:B------:R-:W-:Y:S05]  /*5df0*/  @P2 BRA `(.L_x_245) ;  /* 0x00000000000c2947 */ /* 0x000fea0003800000 */
[----:B------:R-:W1:Y:S02]  /*5e00*/  LDG.E.U8 R162, desc[UR36][R2.64+0xd1] ;  /* 0x0000d12402a27981 */ /* 0x000e64000c1e1100 */
[----:B-1----:R-:W-:-:S05]  /*5e10*/  PRMT R11, R162, 0x8880, RZ ;  /* 0x00008880a20b7816 */ /* 0x002fca00000000ff */
[----:B------:R-:W-:-:S07]  /*5e20*/  IMAD R10, R11, R152, RZ ;  /* 0x000000980b0a7224 */ /* 0x000fce00078e02ff */
.L_x_245:
[----:B------:R-:W-:Y:S05]  /*5e30*/  BSYNC B1 ;  /* 0x0000000000017941 */ /* 0x000fea0003800000 */
.L_x_244:
        /* <DEDUP_REMOVED lines=11> */
.L_x_247:
[----:B------:R-:W-:Y:S05]  /*5ef0*/  BSYNC B1 ;  /* 0x0000000000017941 */ /* 0x000fea0003800000 */
.L_x_246:
[----:B-1----:R-:W-:Y:S01]  /*5f00*/  @!P4 IMAD R11, R130, R153, R10 ;  /* 0x00000099820bc224 */ /* 0x002fe200078e020a */
[----:B------:R-:W-:Y:S04]  /*5f10*/  BSSY B1, `(.L_x_248) ;  /* 0x0000006000017945 */ /* 0x000fe80003800000 */
[----:B------:R1:W-:Y:S01]  /*5f20*/  @!P4 STG.E.U8 desc[UR36][R6.64+0xd0], R11 ;  /* 0x0000d00b0600c986 */ /* 0x0003e2000c101124 */
[----:B------:R-:W-:Y:S05]  /*5f30*/  @P3 BRA `(.L_x_249) ;  /* 0x00000000000c3947 */ /* 0x000fea0003800000 */
[----:B------:R-:W1:Y:S02]  /*5f40*/  LDG.E.U8 R162, desc[UR36][R8.64+0xd1] ;  /* 0x0000d12408a27981 */ /* 0x000e64000c1e1100 */
[----:B-1----:R-:W-:-:S05]  /*5f50*/  PRMT R11, R162, 0x8880, RZ ;  /* 0x00008880a20b7816 */ /* 0x002fca00000000ff */
[----:B------:R-:W-:-:S07]  /*5f60*/  IMAD R10, R11, R152, RZ ;  /* 0x000000980b0a7224 */ /* 0x000fce00078e02ff */
.L_x_249:
[----:B------:R-:W-:Y:S05]  /*5f70*/  BSYNC B1 ;  /* 0x0000000000017941 */ /* 0x000fea0003800000 */
.L_x_248:
[----:B------:R-:W-:Y:S01]  /*5f80*/  @!P3 IMAD R131, R131, R153, R10 ;  /* 0x000000998383b224 */ /* 0x000fe200078e020a */
[----:B------:R-:W-:Y:S04]  /*5f90*/  BSSY B1, `(.L_x_250) ;  /* 0x0000006000017945 */ /* 0x000fe80003800000 */
[----:B------:R0:W-:Y:S01]  /*5fa0*/  @!P3 STG.E.U8 desc[UR36][R6.64+0xd1], R131 ;  /* 0x0000d1830600b986 */ /* 0x0001e2000c101124 */
[----:B------:R-:W-:Y:S05]  /*5fb0*/  @P5 BRA `(.L_x_251) ;  /* 0x00000000000c5947 */ /* 0x000fea0003800000 */
[----:B------:R-:W1:Y:S02]  /*5fc0*/  LDG.E.U8 R162, desc[UR36][R2.64+0xd8] ;  /* 0x0000d82402a27981 */ /* 0x000e64000c1e1100 */
[----:B-1----:R-:W-:-:S05]  /*5fd0*/  PRMT R11, R162, 0x8880, RZ ;  /* 0x00008880a20b7816 */ /* 0x002fca00000000ff */
[----:B------:R-:W-:-:S07]  /*5fe0*/  IMAD R10, R11, R152, RZ ;  /* 0x000000980b0a7224 */ /* 0x000fce00078e02ff */
.L_x_251:
[----:B------:R-:W-:Y:S05]  /*5ff0*/  BSYNC B1 ;  /* 0x0000000000017941 */ /* 0x000fea0003800000 */
.L_x_250:
[----:B-1----:R-:W-:Y:S01]  /*6000*/  @!P5 IMAD R11, R132, R153, R10 ;  /* 0x00000099840bd224 */ /* 0x002fe200078e020a */
[----:B------:R-:W-:Y:S04]  /*6010*/  BSSY B1, `(.L_x_252) ;  /* 0x0000006000017945 */ /* 0x000fe80003800000 */
[----:B------:R1:W-:Y:S01]  /*6020*/  @!P5 STG.E.U8 desc[UR36][R4.64+0xd8], R11 ;  /* 0x0000d80b0400d986 */ /* 0x0003e2000c101124 */
[----:B------:R-:W-:Y:S05]  /*6030*/  @P2 BRA `(.L_x_253) ;  /* 0x00000000000c2947 */ /* 0x000fea0003800000 */
[----:B------:R-:W1:Y:S02]  /*6040*/  LDG.E.U8 R162, desc[UR36][R2.64+0xd9] ;  /* 0x0000d92402a27981 */ /* 0x000e64000c1e1100 */
[----:B-1----:R-:W-:-:S05]  /*6050*/  PRMT R11, R162, 0x8880, RZ ;  /* 0x00008880a20b7816 */ /* 0x002fca00000000ff */
[----:B------:R-:W-:-:S07]  /*6060*/  IMAD R10, R11, R152, RZ ;  /* 0x000000980b0a7224 */ /* 0x000fce00078e02ff */
.L_x_253:
[----:B------:R-:W-:Y:S05]  /*6070*/  BSYNC B1 ;  /* 0x0000000000017941 */ /* 0x000fea0003800000 */
.L_x_252:
        /* <DEDUP_REMOVED lines=11> */
.L_x_255:
[----:B------:R-:W-:Y:S05]  /*6130*/  BSYNC B1 ;  /* 0x0000000000017941 */ /* 0x000fea0003800000 */
.L_x_254:
[----:B-1----:R-:W-:Y:S01]  /*6140*/  @!P4 IMAD R11, R134, R153, R10 ;  /* 0x00000099860bc224 */ /* 0x002fe200078e020a */
[----:B------:R-:W-:Y:S04]  /*6150*/  BSSY B1, `(.L_x_256) ;  /* 0x0000006000017945 */ /* 0x000fe80003800000 */
[----:B------:R1:W-:Y:S01]  /*6160*/  @!P4 STG.E.U8 desc[UR36][R6.64+0xd8], R11 ;  /* 0x0000d80b0600c986 */ /* 0x0003e2000c101124 */
[----:B------:R-:W-:Y:S05]  /*6170*/  @P3 BRA `(.L_x_257) ;  /* 0x00000000000c3947 */ /* 0x000fea0003800000 */
[----:B------:R-:W1:Y:S02]  /*6180*/  LDG.E.U8 R162, desc[UR36][R8.64+0xd9] ;  /* 0x0000d92408a27981 */ /* 0x000e64000c1e1100 */
[----:B-1----:R-:W-:-:S05]  /*6190*/  PRMT R11, R162, 0x8880, RZ ;  /* 0x00008880a20b7816 */ /* 0x002fca00000000ff */
[----:B------:R-:W-:-:S07]  /*61a0*/  IMAD R10, R11, R152, RZ ;  /* 0x000000980b0a7224 */ /* 0x000fce00078e02ff */
.L_x_257:
[----:B------:R-:W-:Y:S05]  /*61b0*/  BSYNC B1 ;  /* 0x0000000000017941 */ /* 0x000fea0003800000 */
.L_x_256:
[----:B------:R-:W-:Y:S01]  /*61c0*/  @!P3 IMAD R135, R135, R153, R10 ;  /* 0x000000998787b224 */ /* 0x000fe200078e020a */
[----:B------:R-:W-:Y:S04]  /*61d0*/  BSSY B1, `(.L_x_258) ;  /* 0x0000006000017945 */ /* 0x000fe80003800000 */
[----:B------:R0:W-:Y:S01]  /*61e0*/  @!P3 STG.E.U8 desc[UR36][R6.64+0xd9], R135 ;  /* 0x0000d9870600b986 */ /* 0x0001e2000c101124 */
[----:B------:R-:W-:Y:S05]  /*61f0*/  @P5 BRA `(.L_x_259) ;  /* 0x00000000000c5947 */ /* 0x000fea0003800000 */
[----:B------:R-:W1:Y:S02]  /*6200*/  LDG.E.U8 R162, desc[UR36][R2.64+0xe0] ;  /* 0x0000e02402a27981 */ /* 0x000e64000c1e1100 */
[----:B-1----:R-:W-:-:S05]  /*6210*/  PRMT R11, R162, 0x8880, RZ ;  /* 0x00008880a20b7816 */ /* 0x002fca00000000ff */
[----:B------:R-:W-:-:S07]  /*6220*/  IMAD R10, R11, R152, RZ ;  /* 0x000000980b0a7224 */ /* 0x000fce00078e02ff */
.L_x_259:
[----:B------:R-:W-:Y:S05]  /*6230*/  BSYNC B1 ;  /* 0x0000000000017941 */ /* 0x000fea0003800000 */
.L_x_258:
[----:B-1----:R-:W-:Y:S01]  /*6240*/  @!P5 IMAD R11, R136, R153, R10 ;  /* 0x00000099880bd224 */ /* 0x002fe200078e020a */
[----:B------:R-:W-:Y:S04]  /*6250*/  BSSY B1, `(.L_x_260) ;  /* 0x0000006000017945 */ /* 0x000fe80003800000 */
[----:B------:R1:W-:Y:S01]  /*6260*/  @!P5 STG.E.U8 desc[UR36][R4.64+0xe0], R11 ;  /* 0x0000e00b0400d986 */ /* 0x0003e2000c101124 */
[----:B------:R-:W-:Y:S05]  /*6270*/  @P2 BRA `(.L_x_261) ;  /* 0x00000000000c2947 */ /* 0x000fea0003800000 */
[----:B------:R-:W1:Y:S02]  /*6280*/  LDG.E.U8 R162, desc[UR36][R2.64+0xe1] ;  /* 0x0000e12402a27981 */ /* 0x000e64000c1e1100 */
[----:B-1----:R-:W-:-:S05]  /*6290*/  PRMT R11, R162, 0x8880, RZ ;  /* 0x00008880a20b7816 */ /* 0x002fca00000000ff */
[----:B------:R-:W-:-:S07]  /*62a0*/  IMAD R10, R11, R152, RZ ;  /* 0x000000980b0a7224 */ /* 0x000fce00078e02ff */
.L_x_261:
[----:B------:R-:W-:Y:S05]  /*62b0*/  BSYNC B1 ;  /* 0x0000000000017941 */ /* 0x000fea0003800000 */
.L_x_260:
        /* <DEDUP_REMOVED lines=11> */
.L_x_263:
[----:B------:R-:W-:Y:S05]  /*6370*/  BSYNC B1 ;  /* 0x0000000000017941 */ /* 0x000fea0003800000 */
.L_x_262:
[----:B-1----:R-:W-:Y:S01]  /*6380*/  @!P4 IMAD R11, R138, R153, R10 ;  /* 0x000000998a0bc224 */ /* 0x002fe200078e020a */
[----:B------:R-:W-:Y:S04]  /*6390*/  BSSY B1, `(.L_x_264) ;  /* 0x0000006000017945 */ /* 0x000fe80003800000 */
[----:B------:R1:W-:Y:S01]  /*63a0*/  @!P4 STG.E.U8 desc[UR36][R6.64+0xe0], R11 ;  /* 0x0000e00b0600c986 */ /* 0x0003e2000c101124 */
[----:B------:R-:W-:Y:S05]  /*63b0*/  @P3 BRA `(.L_x_265) ;  /* 0x00000000000c3947 */ /* 0x000fea0003800000 */
[----:B------:R-:W1:Y:S02]  /*63c0*/  LDG.E.U8 R162, desc[UR36][R8.64+0xe1] ;  /* 0x0000e12408a27981 */ /* 0x000e64000c1e1100 */
[----:B-1----:R-:W-:-:S05]  /*63d0*/  PRMT R11, R162, 0x8880, RZ ;  /* 0x00008880a20b7816 */ /* 0x002fca00000000ff */
[----:B------:R-:W-:-:S07]  /*63e0*/  IMAD R10, R11, R152, RZ ;  /* 0x000000980b0a7224 */ /* 0x000fce00078e02ff */
.L_x_265:
[----:B------:R-:W-:Y:S05]  /*63f0*/  BSYNC B1 ;  /* 0x0000000000017941 */ /* 0x000fea0003800000 */
.L_x_264:
[----:B------:R-:W-:Y:S01]  /*6400*/  @!P3 IMAD R139, R139, R153, R10 ;  /* 0x000000998b8bb224 */ /* 0x000fe200078e020a */
[----:B------:R-:W-:Y:S04]  /*6410*/  BSSY B1, `(.L_x_266) ;  /* 0x0000006000017945 */ /* 0x000fe80003800000 */
[----:B------:R0:W-:Y:S01]  /*6420*/  @!P3 STG.E.U8 desc[UR36][R6.64+0xe1], R139 ;  /* 0x0000e18b0600b986 */ /* 0x0001e2000c101124 */
[----:B------:R-:W-:Y:S05]  /*6430*/  @P5 BRA `(.L_x_267) ;  /* 0x00000000000c5947 */ /* 0x000fea0003800000 */
[----:B------:R-:W1:Y:S02]  /*6440*/  LDG.E.U8 R162, desc[UR36][R2.64+0xe8] ;  /* 0x0000e82402a27981 */ /* 0x000e64000c1e1100 */
[----:B-1----:R-:W-:-:S05]  /*6450*/  PRMT R11, R162, 0x8880, RZ ;  /* 0x00008880a20b7816 */ /* 0x002fca00000000ff */
[----:B------:R-:W-:-:S07]  /*6460*/  IMAD R10, R11, R152, RZ ;  /* 0x000000980b0a7224 */ /* 0x000fce00078e02ff */
.L_x_267:
[----:B------:R-:W-:Y:S05]  /*6470*/  BSYNC B1 ;  /* 0x0000000000017941 */ /* 0x000fea0003800000 */
.L_x_266:
[----:B-1----:R-:W-:Y:S01]  /*6480*/  @!P5 IMAD R11, R140, R153, R10 ;  /* 0x000000998c0bd224 */ /* 0x002fe200078e020a */
[----:B------:R-:W-:Y:S04]  /*6490*/  BSSY B1, `(.L_x_268) ;  /* 0x0000006000017945 */ /* 0x000fe80003800000 */
[----:B------:R1:W-:Y:S01]  /*64a0*/  @!P5 STG.E.U8 desc[UR36][R4.64+0xe8], R11 ;  /* 0x0000e80b0400d986 */ /* 0x0003e2000c101124 */
[----:B------:R-:W-:Y:S05]  /*64b0*/  @P2 BRA `(.L_x_269) ;  /* 0x00000000000c2947 */ /* 0x000fea0003800000 */
[----:B------:R-:W1:Y:S02]  /*64c0*/  LDG.E.U8 R162, desc[UR36][R2.64+0xe9] ;  /* 0x0000e92402a27981 */ /* 0x000e64000c1e1100 */
[----:B-1----:R-:W-:-:S05]  /*64d0*/  PRMT R11, R162, 0x8880, RZ ;  /* 0x00008880a20b7816 */ /* 0x002fca00000000ff */
[----:B------:R-:W-:-:S07]  /*64e0*/  IMAD R10, R11, R152, RZ ;  /* 0x000000980b0a7224 */ /* 0x000fce00078e02ff */
.L_x_269:
[----:B------:R-:W-:Y:S05]  /*64f0*/  BSYNC B1 ;  /* 0x0000000000017941 */ /* 0x000fea0003800000 */
.L_x_268:
        /* <DEDUP_REMOVED lines=11> */
.L_x_271:
[----:B------:R-:W-:Y:S05]  /*65b0*/  BSYNC B1 ;  /* 0x0000000000017941 */ /* 0x000fea0003800000 */
.L_x_270:
[----:B-1----:R-:W-:Y:S01]  /*65c0*/  @!P4 IMAD R11, R142, R153, R10 ;  /* 0x000000998e0bc224 */ /* 0x002fe200078e020a */
[----:B------:R-:W-:Y:S04]  /*65d0*/  BSSY B1, `(.L_x_272) ;  /* 0x0000006000017945 */ /* 0x000fe80003800000 */
[----:B------:R1:W-:Y:S01]  /*65e0*/  @!P4 STG.E.U8 desc[UR36][R6.64+0xe8], R11 ;  /* 0x0000e80b0600c986 */ /* 0x0003e2000c101124 */
[----:B------:R-:W-:Y:S05]  /*65f0*/  @P3 BRA `(.L_x_273) ;  /* 0x00000000000c3947 */ /* 0x000fea0003800000 */
[----:B------:R-:W1:Y:S02]  /*6600*/  LDG.E.U8 R162, desc[UR36][R8.64+0xe9] ;  /* 0x0000e92408a27981 */ /* 0x000e64000c1e1100 */
[----:B-1----:R-:W-:-:S05]  /*6610*/  PRMT R11, R162, 0x8880, RZ ;  /* 0x00008880a20b7816 */ /* 0x002fca00000000ff */
[----:B------:R-:W-:-:S07]  /*6620*/  IMAD R10, R11, R152, RZ ;  /* 0x000000980b0a7224 */ /* 0x000fce00078e02ff */
.L_x_273:
[----:B------:R-:W-:Y:S05]  /*6630*/  BSYNC B1 ;  /* 0x0000000000017941 */ /* 0x000fea0003800000 */
.L_x_272:
[----:B------:R-:W-:Y:S01]  /*6640*/  @!P3 IMAD R143, R143, R153, R10 ;  /* 0x000000998f8fb224 */ /* 0x000fe200078e020a */
[----:B------:R-:W-:Y:S04]  /*6650*/  BSSY B1, `(.L_x_274) ;  /* 0x0000006000017945 */ /* 0x000fe80003800000 */
[----:B------:R0:W-:Y:S01]  /*6660*/  @!P3 STG.E.U8 desc[UR36][R6.64+0xe9], R143 ;  /* 0x0000e98f0600b986 */ /* 0x0001e2000c101124 */
[----:B------:R-:W-:Y:S05]  /*6670*/  @P5 BRA `(.L_x_275) ;  /* 0x00000000000c5947 */ /* 0x000fea0003800000 */
[----:B------:R-:W1:Y:S02]  /*6680*/  LDG.E.U8 R162, desc[UR36][R2.64+0xf0] ;  /* 0x0000f02402a27981 */ /* 0x000e64000c1e1100 */
[----:B-1----:R-:W-:-:S05]  /*6690*/  PRMT R11, R162, 0x8880, RZ ;  /* 0x00008880a20b7816 */ /* 0x002fca00000000ff */
[----:B------:R-:W-:-:S07]  /*66a0*/  IMAD R10, R11, R152, RZ ;  /* 0x000000980b0a7224 */ /* 0x000fce00078e02ff */
.L_x_275:
[----:B------:R-:W-:Y:S05]  /*66b0*/  BSYNC B1 ;  /* 0x0000000000017941 */ /* 0x000fea0003800000 */
.L_x_274:
[----:B-1----:R-:W-:Y:S01]  /*66c0*/  @!P5 IMAD R11, R144, R153, R10 ;  /* 0x00000099900bd224 */ /* 0x002fe200078e020a */
[----:B------:R-:W-:Y:S04]  /*66d0*/  BSSY B1, `(.L_x_276) ;  /* 0x0000006000017945 */ /* 0x000fe80003800000 */
[----:B------:R1:W-:Y:S01]  /*66e0*/  @!P5 STG.E.U8 desc[UR36][R4.64+0xf0], R11 ;  /* 0x0000f00b0400d986 */ /* 0x0003e2000c101124 */
[----:B------:R-:W-:Y:S05]  /*66f0*/  @P2 BRA `(.L_x_277) ;  /* 0x00000000000c2947 */ /* 0x000fea0003800000 */
[----:B------:R-:W1:Y:S02]  /*6700*/  LDG.E.U8 R162, desc[UR36][R2.64+0xf1] ;  /* 0x0000f12402a27981 */ /* 0x000e64000c1e1100 */
[----:B-1----:R-:W-:-:S05]  /*6710*/  PRMT R11, R162, 0x8880, RZ ;  /* 0x00008880a20b7816 */ /* 0x002fca00000000ff */
[----:B------:R-:W-:-:S07]  /*6720*/  IMAD R10, R11, R152, RZ ;  /* 0x000000980b0a7224 */ /* 0x000fce00078e02ff */
.L_x_277:
[----:B------:R-:W-:Y:S05]  /*6730*/  BSYNC B1 ;  /* 0x0000000000017941 */ /* 0x000fea0003800000 */
.L_x_276:
[C---:B------:R-:W-:Y:S01]  /*6740*/  ISETP.LT.OR P4, PT, R0.reuse, 0xf1, !P0 ;  /* 0x000000f10000780c */ /* 0x040fe20004781670 */
[----:B------:R-:W-:Y:S01]  /*6750*/  @!P2 IMAD R145, R145, R153, R10 ;  /* 0x000000999191a224 */ /* 0x000fe200078e020a */
[----:B------:R-:W-:Y:S01]  /*6760*/  BSSY B1, `(.L_x_278) ;  /* 0x000000a000017945 */ /* 0x000fe20003800000 */
[C---:B------:R-:W-:Y:S02]  /*6770*/  ISETP.LT.OR P3, PT, R0.reuse, 0xf2, !P0 ;  /* 0x000000f20000780c */ /* 0x040fe40004761670 */
        /* <DEDUP_REMOVED lines=8> */
.L_x_279:
[----:B------:R-:W-:Y:S05]  /*6800*/  BSYNC B1 ;  /* 0x0000000000017941 */ /* 0x000fea0003800000 */
.L_x_278:
[----:B-1----:R-:W-:Y:S01]  /*6810*/  @!P4 IMAD R11, R146, R153, R10 ;  /* 0x00000099920bc224 */ /* 0x002fe200078e020a */
[----:B------:R-:W-:Y:S04]  /*6820*/  BSSY B1, `(.L_x_280) ;  /* 0x0000006000017945 */ /* 0x000fe80003800000 */
[----:B------:R1:W-:Y:S01]  /*6830*/  @!P4 STG.E.U8 desc[UR36][R6.64+0xf0], R11 ;  /* 0x0000f00b0600c986 */ /* 0x0003e2000c101124 */
[----:B------:R-:W-:Y:S05]  /*6840*/  @P3 BRA `(.L_x_281) ;  /* 0x00000000000c3947 */ /* 0x000fea0003800000 */
[----:B------:R-:W1:Y:S02]  /*6850*/  LDG.E.U8 R162, desc[UR36][R8.64+0xf1] ;  /* 0x0000f12408a27981 */ /* 0x000e64000c1e1100 */
[----:B-1----:R-:W-:-:S05]  /*6860*/  PRMT R11, R162, 0x8880, RZ ;  /* 0x00008880a20b7816 */ /* 0x002fca00000000ff */
[----:B------:R-:W-:-:S07]  /*6870*/  IMAD R10, R11, R152, RZ ;  /* 0x000000980b0a7224 */ /* 0x000fce00078e02ff */
.L_x_281:
[----:B------:R-:W-:Y:S05]  /*6880*/  BSYNC B1 ;  /* 0x0000000000017941 */ /* 0x000fea0003800000 */
.L_x_280:
[----:B------:R-:W-:Y:S01]  /*6890*/  @!P3 IMAD R147, R147, R153, R10 ;  /* 0x000000999393b224 */ /* 0x000fe200078e020a */
[----:B------:R-:W-:Y:S04]  /*68a0*/  BSSY B1, `(.L_x_282) ;  /* 0x0000006000017945 */ /* 0x000fe80003800000 */
[----:B------:R0:W-:Y:S01]  /*68b0*/  @!P3 STG.E.U8 desc[UR36][R6.64+0xf1], R147 ;  /* 0x0000f1930600b986 */ /* 0x0001e2000c101124 */
[----:B------:R-:W-:Y:S05]  /*68c0*/  @P2 BRA `(.L_x_283) ;  /* 0x00000000000c2947 */ /* 0x000fea0003800000 */
[----:B------:R-:W1:Y:S02]  /*68d0*/  LDG.E.U8 R162, desc[UR36][R2.64+0xf8] ;  /* 0x0000f82402a27981 */ /* 0x000e64000c1e1100 */
[----:B-1----:R-:W-:-:S05]  /*68e0*/  PRMT R11, R162, 0x8880, RZ ;  /* 0x00008880a20b7816 */ /* 0x002fca00000000ff */
[----:B------:R-:W-:-:S07]  /*68f0*/  IMAD R10, R11, R152, RZ ;  /* 0x000000980b0a7224 */ /* 0x000fce00078e02ff */
.L_x_283:
[----:B------:R-:W-:Y:S05]  /*6900*/  BSYNC B1 ;  /* 0x0000000000017941 */ /* 0x000fea0003800000 */
.L_x_282:
[----:B-1----:R-:W-:Y:S01]  /*6910*/  @!P2 IMAD R11, R148, R153, R10 ;  /* 0x00000099940ba224 */ /* 0x002fe200078e020a */
[----:B------:R-:W-:Y:S04]  /*6920*/  BSSY B1, `(.L_x_284) ;  /* 0x0000006000017945 */ /* 0x000fe80003800000 */
[----:B------:R1:W-:Y:S01]  /*6930*/  @!P2 STG.E.U8 desc[UR36][R4.64+0xf8], R11 ;  /* 0x0000f80b0400a986 */ /* 0x0003e2000c101124 */
[----:B------:R-:W-:Y:S05]  /*6940*/  @P1 BRA `(.L_x_285) ;  /* 0x00000000000c1947 */ /* 0x000fea0003800000 */
[----:B------:R-:W1:Y:S02]  /*6950*/  LDG.E.U8 R162, desc[UR36][R2.64+0xf9] ;  /* 0x0000f92402a27981 */ /* 0x000e64000c1e1100 */
[----:B-1----:R-:W-:-:S05]  /*6960*/  PRMT R11, R162, 0x8880, RZ ;  /* 0x00008880a20b7816 */ /* 0x002fca00000000ff */
[----:B------:R-:W-:-:S07]  /*6970*/  IMAD R10, R11, R152, RZ ;  /* 0x000000980b0a7224 */ /* 0x000fce00078e02ff */
.L_x_285:
[----:B------:R-:W-:Y:S05]  /*6980*/  BSYNC B1 ;  /* 0x0000000000017941 */ /* 0x000fea0003800000 */
.L_x_284:
[----:B------:R-:W-:Y:S01]  /*6990*/  @!P1 IMAD R149, R149, R153, R10 ;  /* 0x0000009995959224 */ /* 0x000fe200078e020a */
[----:B------:R-:W-:Y:S04]  /*69a0*/  BSSY B1, `(.L_x_286) ;  /* 0x0000006000017945 */ /* 0x000fe80003800000 */
[----:B------:R0:W-:Y:S01]  /*69b0*/  @!P1 STG.E.U8 desc[UR36][R4.64+0xf9], R149 ;  /* 0x0000f99504009986 */ /* 0x0001e2000c101124 */
[----:B------:R-:W-:Y:S05]  /*69c0*/  @P5 BRA `(.L_x_287) ;  /* 0x00000000000c5947 */ /* 0x000fea0003800000 */
[----:B------:R-:W0:Y:S02]  /*69d0*/  LDG.E.U8 R162, desc[UR36][R8.64+0xf8] ;  /* 0x0000f82408a27981 */ /* 0x000e24000c1e1100 */
[----:B0-----:R-:W-:-:S05]  /*69e0*/  PRMT R3, R162, 0x8880, RZ ;  /* 0x00008880a2037816 */ /* 0x001fca00000000ff */
[----:B------:R-:W-:-:S07]  /*69f0*/  IMAD R10, R3, R152, RZ ;  /* 0x00000098030a7224 */ /* 0x000fce00078e02ff */
.L_x_287:
[----:B------:R-:W-:Y:S05]  /*6a00*/  BSYNC B1 ;  /* 0x0000000000017941 */ /* 0x000fea0003800000 */
.L_x_286:
[----:B0-----:R-:W-:Y:S01]  /*6a10*/  @!P5 IMAD R3, R150, R153, R10 ;  /* 0x000000999603d224 */ /* 0x001fe200078e020a */
[----:B------:R-:W-:Y:S01]  /*6a20*/  ISETP.LT.OR P0, PT, R0, 0xfa, !P0 ;  /* 0x000000fa0000780c */ /* 0x000fe20004701670 */
[----:B------:R-:W-:Y:S03]  /*6a30*/  BSSY B1, `(.L_x_288) ;  /* 0x0000006000017945 */ /* 0x000fe60003800000 */
[----:B------:R0:W-:Y:S09]  /*6a40*/  @!P5 STG.E.U8 desc[UR36][R6.64+0xf8], R3 ;  /* 0x0000f8030600d986 */ /* 0x0001f2000c101124 */
[----:B------:R-:W-:Y:S05]  /*6a50*/  @P0 BRA `(.L_x_289) ;  /* 0x00000000000c0947 */ /* 0x000fea0003800000 */
[----:B------:R-:W0:Y:S02]  /*6a60*/  LDG.E.U8 R162, desc[UR36][R8.64+0xf9] ;  /* 0x0000f92408a27981 */ /* 0x000e24000c1e1100 */
[----:B0-----:R-:W-:-:S05]  /*6a70*/  PRMT R3, R162, 0x8880, RZ ;  /* 0x00008880a2037816 */ /* 0x001fca00000000ff */
[----:B------:R-:W-:-:S07]  /*6a80*/  IMAD R10, R3, R152, RZ ;  /* 0x00000098030a7224 */ /* 0x000fce00078e02ff */
.L_x_289:
[----:B------:R-:W-:Y:S05]  /*6a90*/  BSYNC B1 ;  /* 0x0000000000017941 */ /* 0x000fea0003800000 */
.L_x_288:
[----:B------:R-:W-:Y:S01]  /*6aa0*/  IMAD R151, R151, R153, R10 ;  /* 0x0000009997977224 */ /* 0x000fe200078e020a */
[----:B------:R-:W-:Y:S06]  /*6ab0*/  @P0 BRA `(.L_x_290) ;  /* 0x0000001800100947 */ /* 0x000fec0003800000 */
[----:B------:R0:W-:Y:S01]  /*6ac0*/  STG.E.U8 desc[UR36][R6.64+0xf9], R151 ;  /* 0x0000f99706007986 */ /* 0x0001e2000c101124 */
[----:B------:R-:W-:Y:S05]  /*6ad0*/  BRA `(.L_x_290) ;  /* 0x0000001800087947 */ /* 0x000fea0003800000 */
.L_x_33:
[C---:B------:R-:W-:Y:S02]  /*6ae0*/  ISETP.GE.AND P1, PT, R19.reuse, 0x1, PT ;  /* 0x000000011300780c */ /* 0x040fe40003f26270 */
[----:B------:R-:W-:Y:S02]  /*6af0*/  ISETP.GE.AND P0, PT, R19, 0x9, PT ;  /* 0x000000091300780c */ /* 0x000fe40003f06270 */
[C---:B------:R-:W-:Y:S02]  /*6b00*/  ISETP.LT.OR P4, PT, R0.reuse, 0x1, !P1 ;  /* 0x000000010000780c */ /* 0x040fe40004f81670 */
[C---:B------:R-:W-:Y:S02]  /*6b10*/  ISETP.LT.OR P3, PT, R0.reuse, 0x2, !P1 ;  /* 0x000000020000780c */ /* 0x040fe40004f61670 */
[C---:B------:R-:W-:Y:S02]  /*6b20*/  ISETP.LT.OR P2, PT, R0.reuse, 0x1, !P0 ;  /* 0x000000010000780c */ /* 0x040fe40004741670 */
[----:B------:R-:W-:-:S07]  /*6b30*/  ISETP.LT.OR P5, PT, R0, 0x2, !P0 ;  /* 0x000000020000780c */ /* 0x000fce00047a1670 */
[-C--:B------:R-:W-:Y:S02]  /*6b40*/  @!P4 IMAD R3, R24, R153.reuse, RZ ;  /* 0x000000991803c224 */ /* 0x080fe400078e02ff */
[-C--:B------:R-:W-:Y:S02]  /*6b50*/  @!P3 IMAD R25, R25, R153.reuse, RZ ;  /* 0x000000991919b224 */ /* 0x080fe400078e02ff */
[-C--:B------:R-:W-:Y:S01]  /*6b60*/  @!P2 IMAD R9, R26, R153.reuse, RZ ;  /* 0x000000991a09a224 */ /* 0x080fe200078e02ff */
[----:B------:R0:W-:Y:S01]  /*6b70*/  @!P4 STG.E.U8 desc[UR36][R4.64], R3 ;  /* 0x000000030400c986 */ /* 0x0001e2000c101124 */
[C---:B------:R-:W-:Y:S01]  /*6b80*/  ISETP.LT.OR P4, PT, R0.reuse, 0x9, !P1 ;  /* 0x000000090000780c */ /* 0x040fe20004f81670 */
[----:B------:R-:W-:Y:S02]  /*6b90*/  @!P5 IMAD R27, R27, R153, RZ ;  /* 0x000000991b1bd224 */ /* 0x000fe400078e02ff */
[----:B------:R-:W-:Y:S01]  /*6ba0*/  @!P3 STG.E.U8 desc[UR36][R4.64+0x1], R25 ;  /* 0x000001190400b986 */ /* 0x000fe2000c101124 */
[----:B------:R-:W-:-:S03]  /*6bb0*/  ISETP.LT.OR P3, PT, R0, 0xa, !P1 ;  /* 0x0000000a0000780c */ /* 0x000fc60004f61670 */
[----:B------:R1:W-:Y:S01]  /*6bc0*/  @!P2 STG.E.U8 desc[UR36][R6.64], R9 ;  /* 0x000000090600a986 */ /* 0x0003e2000c101124 */
[----:B------:R-:W-:-:S03]  /*6bd0*/  ISETP.LT.OR P2, PT, R0, 0x9, !P0 ;  /* 0x000000090000780c */ /* 0x000fc60004741670 */
[----:B------:R-:W-:Y:S01]  /*6be0*/  @!P5 STG.E.U8 desc[UR36][R6.64+0x1], R27 ;  /* 0x0000011b0600d986 */ /* 0x000fe2000c101124 */
[----:B------:R-:W-:Y:S01]  /*6bf0*/  ISETP.LT.OR P5, PT, R0, 0xa, !P0 ;  /* 0x0000000a0000780c */ /* 0x000fe200047a1670 */
[----:B------:R-:W-:-:S04]  /*6c00*/  @!P4 IMAD R11, R28, R153, RZ ;  /* 0x000000991c0bc224 */ /* 0x000fc800078e02ff */
[-C--:B------:R-:W-:Y:S01]  /*6c10*/  @!P3 IMAD R29, R29, R153.reuse, RZ ;  /* 0x000000991d1db224 */ /* 0x080fe200078e02ff */
[----:B------:R-:W-:Y:S01]  /*6c20*/  @!P4 STG.E.U8 desc[UR36][R4.64+0x8], R11 ;  /* 0x0000080b0400c986 */ /* 0x000fe2000c101124 */
[----:B------:R-:W-:Y:S02]  /*6c30*/  ISETP.LT.OR P4, PT, R0, 0x11, !P1 ;  /* 0x000000110000780c */ /* 0x000fe40004f81670 */
[-C--:B0-----:R-:W-:Y:S01]  /*6c40*/  @!P2 IMAD R3, R30, R153.reuse, RZ ;  /* 0x000000991e03a224 */ /* 0x081fe200078e02ff */
[----:B------:R-:W-:Y:S01]  /*6c50*/  @!P3 STG.E.U8 desc[UR36][R4.64+0x9], R29 ;  /* 0x0000091d0400b986 */ /* 0x000fe2000c101124 */
[C---:B------:R-:W-:Y:S02]  /*6c60*/  ISETP.LT.OR P3, PT, R0.reuse, 0x12, !P1 ;  /* 0x000000120000780c */ /* 0x040fe40004f61670 */
[----:B------:R-:W-:Y:S01]  /*6c70*/  @!P5 IMAD R31, R31, R153, RZ ;  /* 0x000000991f1fd224 */ /* 0x000fe200078e02ff */
[----:B------:R0:W-:Y:S01]  /*6c80*/  @!P2 STG.E.U8 desc[UR36][R6.64+0x8], R3 ;  /* 0x000008030600a986 */ /* 0x0001e2000c101124 */
[----:B------:R-:W-:-:S03]  /*6c90*/  ISETP.LT.OR P2, PT, R0, 0x11, !P0 ;  /* 0x000000110000780c */ /* 0x000fc60004741670 */
[----:B------:R-:W-:Y:S01]  /*6ca0*/  @!P5 STG.E.U8 desc[UR36][R6.64+0x9], R31 ;  /* 0x0000091f0600d986 */ /* 0x000fe2000c101124 */
[----:B------:R-:W-:Y:S01]  /*6cb0*/  ISETP.LT.OR P5, PT, R0, 0x12, !P0 ;  /* 0x000000120000780c */ /* 0x000fe200047a1670 */
[----:B-1----:R-:W-:-:S04]  /*6cc0*/  @!P4 IMAD R9, R32, R153, RZ ;  /* 0x000000992009c224 */ /* 0x002fc800078e02ff */
        /* <DEDUP_REMOVED lines=301> */
[----:B------:R1:W-:Y:S01]  /*7fa0*/  @!P4 STG.E.U8 desc[UR36][R4.64+0xd8], R11 ;  /* 0x0000d80b0400c986 */ /* 0x0003e2000c101124 */
        /* <DEDUP_REMOVED lines=13> */
[-C--:B-1----:R-:W-:Y:S01]  /*8080*/  @!P2 IMAD R11, R138, R153.reuse, RZ ;  /* 0x000000998a0ba224 */ /* 0x082fe200078e02ff */
[----:B------:R-:W-:Y:S01]  /*8090*/  @!P3 STG.E.U8 desc[UR36][R4.64+0xe1], R137 ;  /* 0x0000e1890400b986 */ /* 0x000fe2000c101124 */
[C---:B------:R-:W-:Y:S02]  /*80a0*/  ISETP.LT.OR P3, PT, R0.reuse, 0xea, !P1 ;  /* 0x000000ea0000780c */ /* 0x040fe40004f61670 */
[----:B------:R-:W-:Y:S01]  /*80b0*/  @!P5 IMAD R139, R139, R153, RZ ;  /* 0x000000998b8bd224 */ /* 0x000fe200078e02ff */
[----:B------:R1:W-:Y:S01]  /*80c0*/  @!P2 STG.E.U8 desc[UR36][R6.64+0xe0], R11 ;  /* 0x0000e00b0600a986 */ /* 0x0003e2000c101124 */
[----:B------:R-:W-:-:S03]  /*80d0*/  ISETP.LT.OR P2, PT, R0, 0xe9, !P0 ;  /* 0x000000e90000780c */ /* 0x000fc60004741670 */
[----:B------:R-:W-:Y:S01]  /*80e0*/  @!P5 STG.E.U8 desc[UR36][R6.64+0xe1], R139 ;  /* 0x0000e18b0600d986 */ /* 0x000fe2000c101124 */
[----:B------:R-:W-:Y:S01]  /*80f0*/  ISETP.LT.OR P5, PT, R0, 0xea, !P0 ;  /* 0x000000ea0000780c */ /* 0x000fe200047a1670 */
[----:B0-----:R-:W-:-:S04]  /*8100*/  @!P4 IMAD R3, R140, R153, RZ ;  /* 0x000000998c03c224 */ /* 0x001fc800078e02ff */
[-C--:B------:R-:W-:Y:S01]  /*8110*/  @!P3 IMAD R141, R141, R153.reuse, RZ ;  /* 0x000000998d8db224 */ /* 0x080fe200078e02ff */
[----:B------:R0:W-:Y:S01]  /*8120*/  @!P4 STG.E.U8 desc[UR36][R4.64+0xe8], R3 ;  /* 0x0000e8030400c986 */ /* 0x0001e2000c101124 */
[----:B------:R-:W-:Y:S02]  /*8130*/  ISETP.LT.OR P4, PT, R0, 0xf2, !P1 ;  /* 0x000000f20000780c */ /* 0x000fe40004f81670 */
[-C--:B--2---:R-:W-:Y:S01]  /*8140*/  @!P2 IMAD R9, R142, R153.reuse, RZ ;  /* 0x000000998e09a224 */ /* 0x084fe200078e02ff */
[----:B------:R-:W-:Y:S01]  /*8150*/  @!P3 STG.E.U8 desc[UR36][R4.64+0xe9], R141 ;  /* 0x0000e98d0400b986 */ /* 0x000fe2000c101124 */
[C---:B------:R-:W-:Y:S02]  /*8160*/  ISETP.LT.OR P3, PT, R0.reuse, 0xf1, !P1 ;  /* 0x000000f10000780c */ /* 0x040fe40004f61670 */
[----:B------:R-:W-:Y:S01]  /*8170*/  @!P5 IMAD R143, R143, R153, RZ ;  /* 0x000000998f8fd224 */ /* 0x000fe200078e02ff */
[----:B------:R-:W-:Y:S01]  /*8180*/  @!P2 STG.E.U8 desc[UR36][R6.64+0xe8], R9 ;  /* 0x0000e8090600a986 */ /* 0x000fe2000c101124 */
[----:B------:R-:W-:-:S03]  /*8190*/  ISETP.LT.OR P2, PT, R0, 0xf1, !P0 ;  /* 0x000000f10000780c */ /* 0x000fc60004741670 */
[----:B------:R-:W-:Y:S01]  /*81a0*/  @!P5 STG.E.U8 desc[UR36][R6.64+0xe9], R143 ;  /* 0x0000e98f0600d986 */ /* 0x000fe2000c101124 */
[----:B------:R-:W-:Y:S01]  /*81b0*/  ISETP.LT.OR P5, PT, R0, 0xf9, !P0 ;  /* 0x000000f90000780c */ /* 0x000fe200047a1670 */
[----:B------:R-:W-:-:S04]  /*81c0*/  @!P4 IMAD R145, R145, R153, RZ ;  /* 0x000000999191c224 */ /* 0x000fc800078e02ff */
[-C--:B-1----:R-:W-:Y:S01]  /*81d0*/  @!P3 IMAD R11, R144, R153.reuse, RZ ;  /* 0x00000099900bb224 */ /* 0x082fe200078e02ff */
[----:B------:R-:W-:Y:S01]  /*81e0*/  @!P4 STG.E.U8 desc[UR36][R4.64+0xf1], R145 ;  /* 0x0000f1910400c986 */ /* 0x000fe2000c101124 */
[C---:B------:R-:W-:Y:S02]  /*81f0*/  ISETP.LT.OR P4, PT, R0.reuse, 0xf2, !P0 ;  /* 0x000000f20000780c */ /* 0x040fe40004781670 */
[C---:B------:R-:W-:Y:S01]  /*8200*/  ISETP.LT.OR P0, PT, R0.reuse, 0xfa, !P0 ;  /* 0x000000fa0000780c */ /* 0x040fe20004701670 */
[----:B------:R1:W-:Y:S01]  /*8210*/  @!P3 STG.E.U8 desc[UR36][R4.64+0xf0], R11 ;  /* 0x0000f00b0400b986 */ /* 0x0003e2000c101124 */
[----:B------:R-:W-:Y:S01]  /*8220*/  ISETP.LT.OR P3, PT, R0, 0xf9, !P1 ;  /* 0x000000f90000780c */ /* 0x000fe20004f61670 */
[----:B0-----:R-:W-:Y:S01]  /*8230*/  @!P2 IMAD R3, R146, R153, RZ ;  /* 0x000000999203a224 */ /* 0x001fe200078e02ff */
[----:B------:R-:W-:-:S04]  /*8240*/  ISETP.LT.OR P1, PT, R0, 0xfa, !P1 ;  /* 0x000000fa0000780c */ /* 0x000fc80004f21670 */
[----:B------:R0:W-:Y:S03]  /*8250*/  @!P2 STG.E.U8 desc[UR36][R6.64+0xf0], R3 ;  /* 0x0000f0030600a986 */ /* 0x0001e6000c101124 */
[-C--:B------:R-:W-:Y:S02]  /*8260*/  @!P4 IMAD R147, R147, R153.reuse, RZ ;  /* 0x000000999393c224 */ /* 0x080fe400078e02ff */
[-C--:B-1----:R-:W-:Y:S02]  /*8270*/  @!P5 IMAD R11, R150, R153.reuse, RZ ;  /* 0x00000099960bd224 */ /* 0x082fe400078e02ff */
[-C--:B------:R-:W-:Y:S01]  /*8280*/  @!P3 IMAD R9, R148, R153.reuse, RZ ;  /* 0x000000999409b224 */ /* 0x080fe200078e02ff */
[----:B------:R0:W-:Y:S01]  /*8290*/  @!P4 STG.E.U8 desc[UR36][R6.64+0xf1], R147 ;  /* 0x0000f1930600c986 */ /* 0x0001e2000c101124 */
[-C--:B------:R-:W-:Y:S02]  /*82a0*/  @!P1 IMAD R149, R149, R153.reuse, RZ ;  /* 0x0000009995959224 */ /* 0x080fe400078e02ff */
[----:B------:R-:W-:Y:S01]  /*82b0*/  @!P0 IMAD R151, R151, R153, RZ ;  /* 0x0000009997978224 */ /* 0x000fe200078e02ff */
[----:B------:R0:W-:Y:S04]  /*82c0*/  @!P3 STG.E.U8 desc[UR36][R4.64+0xf8], R9 ;  /* 0x0000f8090400b986 */ /* 0x0001e8000c101124 */
[----:B------:R0:W-:Y:S04]  /*82d0*/  @!P1 STG.E.U8 desc[UR36][R4.64+0xf9], R149 ;  /* 0x0000f99504009986 */ /* 0x0001e8000c101124 */
[----:B------:R0:W-:Y:S04]  /*82e0*/  @!P5 STG.E.U8 desc[UR36][R6.64+0xf8], R11 ;  /* 0x0000f80b0600d986 */ /* 0x0001e8000c101124 */
[----:B------:R0:W-:Y:S02]  /*82f0*/  @!P0 STG.E.U8 desc[UR36][R6.64+0xf9], R151 ;  /* 0x0000f99706008986 */ /* 0x0001e4000c101124 */
.L_x_290:
[----:B------:R-:W-:Y:S05]  /*8300*/  BSYNC B0 ;  /* 0x0000000000007941 */ /* 0x000fea0003800000 */
.L_x_32:
[----:B0-----:R-:W2:Y:S01]  /*8310*/  LDL.64 R2, [R1] ;  /* 0x0000000001027983 */ /* 0x001ea20000100a00 */
[----:B------:R-:W-:Y:S01]  /*8320*/  ULDC.64 UR4, c[0x0][0x650] ;  /* 0x0001940000047ab9 */ /* 0x000fe20000000a00 */
[----:B------:R0:W-:Y:S01]  /*8330*/  SYNCS.ARRIVE.TRANS64.A1T0 RZ, [R160+UR45], RZ ;  /* 0x000000ffa0ff79a7 */ /* 0x0001e2000810002d */
[----:B------:R-:W-:Y:S01]  /*8340*/  PRMT R0, RZ, 0x7610, R0 ;  /* 0x00007610ff007816 */ /* 0x000fe20000000000 */
[----:B------:R-:W-:Y:S02]  /*8350*/  IMAD.MOV.U32 R19, RZ, RZ, -0x1 ;  /* 0xffffffffff137424 */ /* 0x000fe400078e00ff */
[----:B------:R-:W-:Y:S01]  /*8360*/  IMAD.MOV.U32 R22, RZ, RZ, -0x1 ;  /* 0xffffffffff167424 */ /* 0x000fe200078e00ff */
[----:B--2---:R-:W-:-:S04]  /*8370*/  LEA R18, P0, R2, R18, 0x1 ;  /* 0x0000001202127211 */ /* 0x004fc800078008ff */
[----:B------:R-:W-:Y:S01]  /*8380*/  LEA.HI.X R17, R2, R17, R23, 0x1, P0 ;  /* 0x0000001102117211 */ /* 0x000fe200000f0c17 */
[----:B------:R-:W-:Y:S01]  /*8390*/  IMAD.MOV.U32 R2, RZ, RZ, -0x1 ;  /* 0xffffffffff027424 */ /* 0x000fe200078e00ff */
[----:B------:R-:W-:-:S04]  /*83a0*/  ISETP.GE.U32.AND P0, PT, R18, UR4, PT ;  /* 0x0000000412007c0c */ /* 0x000fc8000bf06070 */
[----:B------:R-:W-:-:S13]  /*83b0*/  ISETP.GE.U32.AND.EX P0, PT, R17, UR5, PT, P0 ;  /* 0x0000000511007c0c */ /* 0x000fda000bf06100 */
[----:B0-----:R-:W-:Y:S05]  /*83c0*/  @P0 BRA `(.L_x_291) ;  /* 0x0000000400700947 */ /* 0x001fea0003800000 */
[----:B------:R-:W0:Y:S01]  /*83d0*/  S2R R10, SR_CTAID.X ;  /* 0x00000000000a7919 */ /* 0x000e220000002500 */
[----:B------:R-:W2:Y:S01]  /*83e0*/  LDC.64 R8, c[0x0][0x628] ;  /* 0x00018a00ff087b82 */ /* 0x000ea20000000a00 */
[----:B------:R-:W-:Y:S01]  /*83f0*/  ULDC UR4, c[0x0][0x150] ;  /* 0x0000540000047ab9 */ /* 0x000fe20000000800 */
[----:B---3--:R-:W-:Y:S01]  /*8400*/  IMAD.MOV.U32 R6, RZ, RZ, R18 ;  /* 0x000000ffff067224 */ /* 0x008fe200078e0012 */
[----:B------:R-:W3:Y:S01]  /*8410*/  S2R R20, SR_CTAID.Y ;  /* 0x0000000000147919 */ /* 0x000ee20000002600 */
[----:B------:R-:W-:-:S04]  /*8420*/  IMAD.MOV.U32 R7, RZ, RZ, R17 ;  /* 0x000000ffff077224 */ /* 0x000fc800078e0011 */
[----:B------:R-:W1:Y:S08]  /*8430*/  LDC R15, c[0x0][0x144] ;  /* 0x00005100ff0f7b82 */ /* 0x000e700000000800 */
[----:B------:R-:W1:Y:S08]  /*8440*/  LDC R0, c[0x0][0x630] ;  /* 0x00018c00ff007b82 */ /* 0x000e700000000800 */
[----:B------:R-:W1:Y:S01]  /*8450*/  LDC.64 R12, c[0x0][0x620] ;  /* 0x00018800ff0c7b82 */ /* 0x000e620000000a00 */
[----:B--2---:R-:W-:-:S04]  /*8460*/  ISETP.NE.U32.AND P0, PT, R8, RZ, PT ;  /* 0x000000ff0800720c */ /* 0x004fc80003f05070 */
[----:B------:R-:W-:Y:S02]  /*8470*/  ISETP.NE.AND.EX P0, PT, R9, RZ, PT, P0 ;  /* 0x000000ff0900720c */ /* 0x000fe40003f05300 */
[----:B0-----:R-:W-:-:S05]  /*8480*/  I2FP.F32.U32 R2, R10 ;  /* 0x0000000a00027245 */ /* 0x001fca0000201000 */
[----:B------:R-:W-:-:S04]  /*8490*/  FMUL R2, R2, UR4 ;  /* 0x0000000402027c20 */ /* 0x000fc80008400000 */
[----:B------:R0:W2:Y:S02]  /*84a0*/  F2I.U32.TRUNC.NTZ R14, R2 ;  /* 0x00000002000e7305 */ /* 0x0000a4000020f000 */
[----:B---3--:R-:W-:Y:S05]  /*84b0*/  @!P0 BRA `(.L_x_292) ;  /* 0x0000000000288947 */ /* 0x008fea0003800000 */
[----:B------:R-:W3:Y:S02]  /*84c0*/  LDC R3, c[0x0][0x634] ;  /* 0x00018d00ff037b82 */ /* 0x000ee40000000800 */
[----:B---3--:R-:W-:-:S05]  /*84d0*/  IADD3 R7, P0, R18, R3, RZ ;  /* 0x0000000312077210 */ /* 0x008fca0007f1e0ff */
[----:B-1----:R-:W-:-:S04]  /*84e0*/  IMAD.X R11, RZ, RZ, R17, P0 ;  /* 0x000000ffff0b7224 */ /* 0x002fc800000e0611 */
[----:B0-----:R-:W-:-:S04]  /*84f0*/  IMAD.WIDE.U32 R2, R11, R8, RZ ;  /* 0x000000080b027225 */ /* 0x001fc800078e00ff */
[----:B----4-:R-:W-:-:S04]  /*8500*/  IMAD.WIDE.U32 R4, P0, R7, R9, R2 ;  /* 0x0000000907047225 */ /* 0x010fc80007800002 */
[----:B------:R-:W-:-:S04]  /*8510*/  IMAD.WIDE.U32 R2, R7, R8, RZ ;  /* 0x0000000807027225 */ /* 0x000fc800078e00ff */
[----:B------:R-:W-:Y:S01]  /*8520*/  IMAD.X R7, RZ, RZ, RZ, P0 ;  /* 0x000000ffff077224 */ /* 0x000fe200000e06ff */
[----:B------:R-:W-:Y:S01]  /*8530*/  IADD3 RZ, P0, R3, R4, RZ ;  /* 0x0000000403ff7210 */ /* 0x000fe20007f1e0ff */
[----:B------:R-:W-:-:S04]  /*8540*/  IMAD.MOV.U32 R6, RZ, RZ, R5 ;  /* 0x000000ffff067224 */ /* 0x000fc800078e0005 */
[----:B------:R-:W-:-:S08]  /*8550*/  IMAD.WIDE.U32.X R6, R11, R9, R6, P0 ;  /* 0x000000090b067225 */ /* 0x000fd000000e0406 */
.L_x_292:
[----:B------:R-:W3:Y:S01]  /*8560*/  LDC.64 R26, c[0x0][0x640] ;  /* 0x00019000ff1a7b82 */ /* 0x000ee20000000a00 */
[-C--:B-1----:R-:W-:Y:S01]  /*8570*/  SHF.R.U64 R11, R6, R0.reuse, R7 ;  /* 0x00000000060b7219 */ /* 0x082fe20000001207 */
[----:B------:R-:W-:Y:S01]  /*8580*/  IMAD.MOV.U32 R19, RZ, RZ, R17 ;  /* 0x000000ffff137224 */ /* 0x000fe200078e0011 */
[----:B------:R-:W-:Y:S01]  /*8590*/  SHF.R.U32.HI R0, RZ, R0, R7 ;  /* 0x00000000ff007219 */ /* 0x000fe20000011607 */
[----:B--2---:R-:W-:Y:S01]  /*85a0*/  IMAD.MOV R14, RZ, RZ, -R14 ;  /* 0x000000ffff0e7224 */ /* 0x004fe200078e0a0e */
[----:B----4-:R-:W-:Y:S01]  /*85b0*/  IADD3 R5, P0, RZ, -R11, RZ ;  /* 0x8000000bff057210 */ /* 0x010fe20007f1e0ff */
[----:B------:R-:W-:Y:S01]  /*85c0*/  ULDC UR4, c[0x0][0x154] ;  /* 0x0000550000047ab9 */ /* 0x000fe20000000800 */
[----:B------:R-:W-:Y:S01]  /*85d0*/  IMAD.MOV.U32 R7, RZ, RZ, 0x1 ;  /* 0x00000001ff077424 */ /* 0x000fe200078e00ff */
[----:B------:R-:W1:Y:S01]  /*85e0*/  LDC R4, c[0x0][0x618] ;  /* 0x00018600ff047b82 */ /* 0x000e620000000800 */
[----:B------:R-:W-:Y:S02]  /*85f0*/  IMAD R22, R15, R14, R10 ;  /* 0x0000000e0f167224 */ /* 0x000fe400078e020a */
[----:B------:R-:W-:-:S04]  /*8600*/  IMAD.X R3, RZ, RZ, ~R0, P0 ;  /* 0x000000ffff037224 */ /* 0x000fc800000e0e00 */
[-C--:B------:R-:W-:Y:S01]  /*8610*/  IMAD R0, R3, R12.reuse, RZ ;  /* 0x0000000c03007224 */ /* 0x080fe200078e02ff */
[----:B------:R-:W2:Y:S01]  /*8620*/  LDC R6, c[0x0][0x608] ;  /* 0x00018200ff067b82 */ /* 0x000ea20000000800 */
[----:B0-----:R-:W-:-:S04]  /*8630*/  IMAD.WIDE.U32 R2, R5, R12, R18 ;  /* 0x0000000c05027225 */ /* 0x001fc800078e0012 */
[----:B------:R-:W-:Y:S01]  /*8640*/  IMAD R5, R5, R13, R0 ;  /* 0x0000000d05057224 */ /* 0x000fe200078e0200 */
[----:B------:R-:W-:Y:S02]  /*8650*/  I2FP.F32.U32 R0, R20 ;  /* 0x0000001400007245 */ /* 0x000fe40000201000 */
[----:B------:R-:W0:Y:S01]  /*8660*/  LDC R24, c[0x0][0x658] ;  /* 0x00019600ff187b82 */ /* 0x000e220000000800 */
[----:B------:R-:W-:Y:S01]  /*8670*/  IMAD.IADD R3, R3, 0x1, R5 ;  /* 0x0000000103037824 */ /* 0x000fe200078e0205 */
[----:B---3--:R-:W-:Y:S01]  /*8680*/  ISETP.NE.U32.AND P0, PT, R26, RZ, PT ;  /* 0x000000ff1a00720c */ /* 0x008fe20003f05070 */
[----:B------:R-:W-:Y:S01]  /*8690*/  FMUL R0, R0, UR4 ;  /* 0x0000000400007c20 */ /* 0x000fe20008400000 */
[----:B------:R-:W-:Y:S02]  /*86a0*/  IMAD.MOV.U32 R5, RZ, RZ, -0x1 ;  /* 0xffffffffff057424 */ /* 0x000fe400078e00ff */
[----:B------:R-:W-:Y:S01]  /*86b0*/  ISETP.NE.AND.EX P0, PT, R27, RZ, PT, P0 ;  /* 0x000000ff1b00720c */ /* 0x000fe20003f05300 */
[----:B------:R3:W4:Y:S01]  /*86c0*/  F2I.U32.TRUNC.NTZ R12, R0 ;  /* 0x00000000000c7305 */ /* 0x000722000020f000 */
[----:B------:R-:W3:Y:S01]  /*86d0*/  LDC R15, c[0x0][0x148] ;  /* 0x00005200ff0f7b82 */ /* 0x000ee20000000800 */
[----:B-1----:R-:W-:-:S02]  /*86e0*/  SHF.R.U64 R10, R2, R4, R3 ;  /* 0x00000004020a7219 */ /* 0x002fc40000001203 */
[----:B------:R-:W-:-:S05]  /*86f0*/  SHF.R.U32.HI R3, RZ, R4, R3 ;  /* 0x00000004ff037219 */ /* 0x000fca0000011603 */
[----:B------:R-:W1:Y:S01]  /*8700*/  LDC R14, c[0x0][0x600] ;  /* 0x00018000ff0e7b82 */ /* 0x000e620000000800 */
[-CC-:B--2---:R-:W-:Y:S02]  /*8710*/  SHF.R.U64 R8, R10, R6.reuse, R3.reuse ;  /* 0x000000060a087219 */ /* 0x184fe40000001203 */
[----:B------:R-:W-:-:S05]  /*8720*/  SHF.R.U32.HI R3, RZ, R6, R3 ;  /* 0x00000006ff037219 */ /* 0x000fca0000011603 */
[----:B------:R-:W2:Y:S01]  /*8730*/  LDC R21, c[0x0][0x648] ;  /* 0x00019200ff157b82 */ /* 0x000ea20000000800 */
[-CC-:B0-----:R-:W-:Y:S02]  /*8740*/  SHF.R.U64 R13, R8, R24.reuse, R3.reuse ;  /* 0x00000018080d7219 */ /* 0x181fe40000001203 */
[-C--:B------:R-:W-:Y:S02]  /*8750*/  SHF.L.U32 R5, R5, R24.reuse, RZ ;  /* 0x0000001805057219 */ /* 0x080fe400000006ff */
[-C--:B------:R-:W-:Y:S01]  /*8760*/  SHF.R.U32.HI R3, RZ, R24.reuse, R3 ;  /* 0x00000018ff037219 */ /* 0x080fe20000011603 */
[----:B------:R-:W-:Y:S01]  /*8770*/  IMAD.MOV.U32 R2, RZ, RZ, R13 ;  /* 0x000000ffff027224 */ /* 0x000fe200078e000d */
[----:B------:R-:W-:Y:S01]  /*8780*/  SHF.L.U32 R24, R7, R24, RZ ;  /* 0x0000001807187219 */ /* 0x000fe200000006ff */
[----:B------:R-:W0:Y:S01]  /*8790*/  LDC R25, c[0x0][0x638] ;  /* 0x00018e00ff197b82 */ /* 0x000e220000000800 */
[----:B------:R-:W-:-:S07]  /*87a0*/  LOP3.LUT R19, RZ, R5, RZ, 0x33, !PT ;  /* 0x00000005ff137212 */ /* 0x000fce00078e33ff */
[----:B------:R-:W0:Y:S01]  /*87b0*/  LDC R28, c[0x0][0x610] ;  /* 0x00018400ff1c7b82 */ /* 0x000e220000000800 */
[----:B----4-:R-:W-:Y:S05]  /*87c0*/  @!P0 BRA `(.L_x_293) ;  /* 0x0000000000288947 */ /* 0x010fea0003800000 */
[----:B---3--:R-:W3:Y:S02]  /*87d0*/  LDC R0, c[0x0][0x64c] ;  /* 0x00019300ff007b82 */ /* 0x008ee40000000800 */
[----:B---3--:R-:W-:-:S05]  /*87e0*/  IADD3 R7, P0, R13, R0, RZ ;  /* 0x000000000d077210 */ /* 0x008fca0007f1e0ff */
        /* <DEDUP_REMOVED lines=8> */
.L_x_293:
[----:B------:R-:W4:Y:S01]  /*8870*/  LDC R4, c[0x0][0x65c] ;  /* 0x00019700ff047b82 */ /* 0x000f220000000800 */
[----:B--23--:R-:W-:Y:S01]  /*8880*/  SHF.R.U64 R0, R2, R21, R3 ;  /* 0x0000001502007219 */ /* 0x00cfe20000001203 */
[----:B-1----:R-:W-:Y:S01]  /*8890*/  VIADD R3, R14, 0xffffffff ;  /* 0xffffffff0e037836 */ /* 0x002fe20000000000 */
[----:B------:R-:W-:Y:S01]  /*88a0*/  LOP3.LUT R19, R8, R19, RZ, 0xc0, !PT ;  /* 0x0000001308137212 */ /* 0x000fe200078ec0ff */
[----:B------:R-:W-:Y:S02]  /*88b0*/  IMAD.MOV R12, RZ, RZ, -R12 ;  /* 0x000000ffff0c7224 */ /* 0x000fe400078e0a0c */
[----:B------:R-:W-:Y:S01]  /*88c0*/  IMAD.MOV R2, RZ, RZ, -R0 ;  /* 0x000000ffff027224 */ /* 0x000fe200078e0a00 */
[----:B------:R-:W-:Y:S01]  /*88d0*/  LOP3.LUT R3, R10, R3, RZ, 0xc0, !PT ;  /* 0x000000030a037212 */ /* 0x000fe200078ec0ff */
[----:B------:R-:W-:Y:S02]  /*88e0*/  IMAD R19, R24, R0, R19 ;  /* 0x0000000018137224 */ /* 0x000fe400078e0213 */
[----:B0-----:R-:W-:-:S04]  /*88f0*/  IMAD R0, R2, R25, R13 ;  /* 0x0000001902007224 */ /* 0x001fc800078e020d */
[----:B------:R-:W-:Y:S01]  /*8900*/  IMAD R2, R0, R14, R3 ;  /* 0x0000000e00027224 */ /* 0x000fe200078e0203 */
[----:B----4-:R-:W-:Y:S01]  /*8910*/  ISETP.NE.AND P0, PT, R4, 0x1, PT ;  /* 0x000000010400780c */ /* 0x010fe20003f05270 */
[----:B------:R-:W-:-:S05]  /*8920*/  IMAD.MOV.U32 R4, RZ, RZ, 0x1 ;  /* 0x00000001ff047424 */ /* 0x000fca00078e00ff */
[----:B------:R-:W-:-:S07]  /*8930*/  PRMT R0, R4, 0x7610, R0 ;  /* 0x0000761004007816 */ /* 0x000fce0000000000 */
[----:B------:R-:W-:-:S04]  /*8940*/  @P0 IMAD R22, R15, R12, R20 ;  /* 0x0000000c0f160224 */ /* 0x000fc800078e0214 */
[----:B------:R-:W-:-:S05]  /*8950*/  IMAD R19, R19, R28, R22 ;  /* 0x0000001c13137224 */ /* 0x000fca00078e0216 */
[----:B------:R-:W-:Y:S02]  /*8960*/  SEL R22, R2, R19, !P0 ;  /* 0x0000001302167207 */ /* 0x000fe40004000000 */
[----:B------:R-:W-:Y:S01]  /*8970*/  SEL R19, R19, R2, !P0 ;  /* 0x0000000213137207 */ /* 0x000fe20004000000 */
[----:B------:R-:W-:-:S07]  /*8980*/  IMAD.MOV.U32 R2, RZ, RZ, R11 ;  /* 0x000000ffff027224 */ /* 0x000fce00078e000b */
.L_x_291:
[----:B------:R-:W-:Y:S02]  /*8990*/  LOP3.LUT P0, RZ, R0, 0xff, RZ, 0xc0, !PT ;  /* 0x000000ff00ff7812 */ /* 0x000fe4000780c0ff */
[----:B------:R-:W-:-:S11]  /*89a0*/  LOP3.LUT R163, R163, 0x1, RZ, 0x3c, !PT ;  /* 0x00000001a3a37812 */ /* 0x000fd600078e3cff */
[----:B------:R-:W-:Y:S05]  /*89b0*/  @P0 BRA `(.L_x_294) ;  /* 0xffffff8800a00947 */ /* 0x000fea000383ffff */
[----:B------:R-:W-:Y:S05]  /*89c0*/  EXIT ;  /* 0x000000000000794d */ /* 0x000fea0003800000 */
.L_x_13:
[----:B------:R-:W-:-:S08]  /*89d0*/  ISETP.NE.AND P0, PT, R0, RZ, PT ;  /* 0x000000ff0000720c */ /* 0x000fd00003f05270 */
[----:B0-----:R-:W0:-:S00]  /*89e0*/  USETMAXREG.DEALLOC.CTAPOOL 0x28 ;  /* 0x00000028000079c8 */ /* 0x001e0000080e0500 */
[----:B------:R-:W-:Y:S05]  /*89f0*/  @P0 EXIT ;  /* 0x000000000000094d */ /* 0x000fea0003800000 */
[----:B0-----:R-:W-:Y:S01]  /*8a00*/  LOP3.LUT P0, RZ, R8, 0xff, RZ, 0xc0, !PT ;  /* 0x000000ff08ff7812 */ /* 0x001fe2000780c0ff */
[----:B------:R-:W-:Y:S02]  /*8a10*/  IMAD.MOV.U32 R0, RZ, RZ, 0x1 ;  /* 0x00000001ff007424 */ /* 0x000fe400078e00ff */
[----:B------:R-:W-:-:S10]  /*8a20*/  IMAD.MOV.U32 R7, RZ, RZ, RZ ;  /* 0x000000ffff077224 */ /* 0x000fd400078e00ff */
[----:B------:R-:W-:Y:S05]  /*8a30*/  @!P0 BRA `(.L_x_295) ;  /* 0x0000000c001c8947 */ /* 0x000fea0003800000 */
[----:B------:R-:W-:Y:S01]  /*8a40*/  LOP3.LUT P0, RZ, R4, 0x1f, RZ, 0xc0, !PT ;  /* 0x0000001f04ff7812 */ /* 0x000fe2000780c0ff */
[----:B------:R-:W-:Y:S01]  /*8a50*/  ULDC UR5, c[0x0][0x658] ;  /* 0x0001960000057ab9 */ /* 0x000fe20000000800 */
[----:B------:R-:W-:Y:S01]  /*8a60*/  UMOV UR6, 0xffffffff ;  /* 0xffffffff00067882 */ /* 0x000fe20000000000 */
[----:B------:R-:W-:Y:S01]  /*8a70*/  BSSY B0, `(.L_x_295) ;  /* 0x00000c3000007945 */ /* 0x000fe20003800000 */
[----:B------:R-:W-:Y:S01]  /*8a80*/  USHF.L.U32 UR6, UR6, UR5, URZ ;  /* 0x0000000506067299 */ /* 0x000fe2000800063f */
[C---:B------:R-:W-:Y:S01]  /*8a90*/  ISETP.NE.AND P2, PT, R3.reuse, RZ, PT ;  /* 0x000000ff0300720c */ /* 0x040fe20003f45270 */
[----:B------:R-:W-:Y:S01]  /*8aa0*/  IMAD.MOV.U32 R8, RZ, RZ, 0x1 ;  /* 0x00000001ff087424 */ /* 0x000fe200078e00ff */
[----:B------:R-:W-:Y:S01]  /*8ab0*/  ISETP.NE.OR P0, PT, R3, RZ, !P0 ;  /* 0x000000ff0300720c */ /* 0x000fe20004705670 */
[----:B------:R-:W-:Y:S01]  /*8ac0*/  IMAD.MOV.U32 R0, RZ, RZ, 0x1 ;  /* 0x00000001ff007424 */ /* 0x000fe200078e00ff */
[----:B------:R-:W-:Y:S01]  /*8ad0*/  LOP3.LUT R6, R16, 0x2, RZ, 0xfc, !PT ;  /* 0x0000000210067812 */ /* 0x000fe200078efcff */
[----:B------:R-:W-:Y:S01]  /*8ae0*/  IMAD.MOV.U32 R7, RZ, RZ, RZ ;  /* 0x000000ffff077224 */ /* 0x000fe200078e00ff */
[----:B------:R-:W-:Y:S01]  /*8af0*/  ULDC UR4, c[0x0][0x600] ;  /* 0x0001800000047ab9 */ /* 0x000fe20000000800 */
[----:B------:R-:W-:Y:S01]  /*8b00*/  UMOV UR7, 0x1 ;  /* 0x0000000100077882 */ /* 0x000fe20000000000 */
[----:B------:R-:W-:-:S02]  /*8b10*/  UIADD3 UR19, UR40, 0x1, URZ ;  /* 0x0000000128137890 */ /* 0x000fc4000fffe03f */
[----:B------:R-:W-:Y:S02]  /*8b20*/  UIADD3 UR15, UR4, -0x1, URZ ;  /* 0xffffffff040f7890 */ /* 0x000fe4000fffe03f */
[----:B------:R-:W-:Y:S02]  /*8b30*/  USHF.L.U32 UR17, UR7, UR5, URZ ;  /* 0x0000000507117299 */ /* 0x000fe4000800063f */
[----:B------:R-:W-:Y:S01]  /*8b40*/  ULOP3.LUT UR16, URZ, UR6, URZ, 0x33, !UPT ;  /* 0x000000063f107292 */ /* 0x000fe2000f8e333f */
[----:B------:R-:W-:-:S11]  /*8b50*/  ULDC.64 UR20, c[0x0][0x198] ;  /* 0x0000660000147ab9 */ /* 0x000fd60000000a00 */
.L_x_307:
[----:B------:R-:W-:-:S03]  /*8b60*/  UMOV UR4, 0xffffffff ;  /* 0xffffffff00047882 */ /* 0x000fc60000000000 */
[----:B------:R-:W-:Y:S05]  /*8b70*/  BRA.DIV UR4, `(.L_x_296) ;  /* 0x0000001204047947 */ /* 0x000fea000b800000 */
[----:B------:R-:W-:-:S13]  /*8b80*/  ELECT P6, URZ, PT ;  /* 0x00000000003f782f */ /* 0x000fda00038c0000 */
.L_x_321:
[----:B------:R-:W0:Y:S01]  /*8b90*/  LDC R3, c[0x0][0x28c] ;  /* 0x0000a300ff037b82 */ /* 0x000e220000000800 */
[----:B------:R-:W-:Y:S01]  /*8ba0*/  BSSY B1, `(.L_x_297) ;  /* 0x0000037000017945 */ /* 0x000fe20003800000 */
[----:B0-----:R-:W-:-:S13]  /*8bb0*/  ISETP.LT.OR P6, PT, R3, 0x1, !P6 ;  /* 0x000000010300780c */ /* 0x001fda00077c1670 */
[----:B------:R-:W-:Y:S05]  /*8bc0*/  @P6 BRA `(.L_x_298) ;  /* 0x0000000000d06947 */ /* 0x000fea0003800000 */
[----:B------:R-:W-:Y:S02]  /*8bd0*/  IMAD.SHL.U32 R22, R22, 0x100, RZ ;  /* 0x0000010016167824 */ /* 0x000fe400078e00ff */
[----:B------:R-:W-:Y:S02]  /*8be0*/  IMAD.SHL.U32 R19, R19, 0x40, RZ ;  /* 0x0000004013137824 */ /* 0x000fe400078e00ff */
[----:B------:R-:W-:Y:S02]  /*8bf0*/  IMAD.MOV.U32 R12, RZ, RZ, RZ ;  /* 0x000000ffff0c7224 */ /* 0x000fe400078e00ff */
[----:B------:R-:W-:Y:S02]  /*8c00*/  IMAD.U32 R13, RZ, RZ, UR19 ;  /* 0x00000013ff0d7e24 */ /* 0x000fe4000f8e00ff */
[----:B------:R-:W-:Y:S02]  /*8c10*/  IMAD.MOV.U32 R3, RZ, RZ, R0 ;  /* 0x000000ffff037224 */ /* 0x000fe400078e0000 */
[----:B------:R-:W-:-:S07]  /*8c20*/  IMAD.MOV.U32 R4, RZ, RZ, R7 ;  /* 0x000000ffff047224 */ /* 0x000fce00078e0007 */
.L_x_302:
[----:B------:R-:W0:Y:S01]  /*8c30*/  S2R R10, SR_CgaCtaId ;  /* 0x00000000000a7919 */ /* 0x000e220000008800 */
[----:B------:R-:W-:Y:S01]  /*8c40*/  MOV R5, 0x400 ;  /* 0x0000040000057802 */ /* 0x000fe20000000f00 */
[----:B------:R-:W1:Y:S03]  /*8c50*/  @!P2 LDC R9, c[0x0][0x500] ;  /* 0x00014000ff09ab82 */ /* 0x000e660000000800 */
[----:B0-----:R-:W-:Y:S02]  /*8c60*/  LEA R11, R10, R5, 0x18 ;  /* 0x000000050a0b7211 */ /* 0x001fe400078ec0ff */
[----:B------:R-:W-:-:S03]  /*8c70*/  SHF.L.U32 R5, R3, 0x1f, RZ ;  /* 0x0000001f03057819 */ /* 0x000fc600000006ff */
[----:B------:R-:W-:-:S04]  /*8c80*/  IMAD R10, R4, 0x8, R11 ;  /* 0x00000008040a7824 */ /* 0x000fc800078e020b */
[----:B------:R-:W0:Y:S02]  /*8c90*/  SYNCS.PHASECHK.TRANS64.TRYWAIT P1, [R10+URZ+0x28], R5 ;  /* 0x000028050a0075a7 */ /* 0x000e24000802017f */
[----:B01----:R-:W-:Y:S05]  /*8ca0*/  @!P1 BRA `(.L_x_299) ;  /* 0x0000000c00d89947 */ /* 0x003fea0003800000 */
.L_x_322:
[----:B0-----:R-:W-:Y:S01]  /*8cb0*/  PRMT R5, R6, 0x9910, RZ ;  /* 0x0000991006057816 */ /* 0x001fe200000000ff */
[----:B------:R0:W-:Y:S03]  /*8cc0*/  @!P2 SYNCS.ARRIVE.TRANS64 RZ, [R10+URZ], R9 ;  /* 0x000000090affa9a7 */ /* 0x0001e6000800003f */
[----:B------:R-:W-:-:S13]  /*8cd0*/  ISETP.NE.AND P1, PT, R5, 0x2, PT ;  /* 0x000000020500780c */ /* 0x000fda0003f25270 */
[----:B0-----:R-:W-:Y:S05]  /*8ce0*/  @P1 BRA `(.L_x_300) ;  /* 0x0000000000041947 */ /* 0x001fea0003800000 */
[----:B------:R-:W-:Y:S01]  /*8cf0*/  BPT.TRAP 0x1 ;  /* 0x000000040000795c */ /* 0x000fe20000300000 */
.L_x_300:
[----:B------:R-:W-:Y:S05]  /*8d00*/  @P0 BRA `(.L_x_301) ;  /* 0x0000000000040947 */ /* 0x000fea0003800000 */
[----:B------:R-:W-:Y:S01]  /*8d10*/  BPT.TRAP 0x1 ;  /* 0x000000040000795c */ /* 0x000fe20000300000 */
.L_x_301:
[--C-:B------:R-:W-:Y:S01]  /*8d20*/  IMAD R5, R4, 0x2000, R11.reuse ;  /* 0x0000200004057824 */ /* 0x100fe200078e020b */
[----:B------:R-:W-:Y:S01]  /*8d30*/  R2UR UR9, R10 ;  /* 0x000000000a0972ca */ /* 0x000fe200000e0000 */
[C---:B------:R-:W-:Y:S01]  /*8d40*/  IMAD R11, R4.reuse, 0x8000, R11 ;  /* 0x00008000040b7824 */ /* 0x040fe200078e020b */
[----:B------:R-:W-:Y:S01]  /*8d50*/  UIADD3 UR4, UP0, UR20, 0xf0, URZ ;  /* 0x000000f014047890 */ /* 0x000fe2000ff1e03f */
[----:B------:R-:W-:Y:S01]  /*8d60*/  VIADD R13, R13, 0xffffffff ;  /* 0xffffffff0d0d7836 */ /* 0x000fe20000000000 */
[----:B------:R-:W-:Y:S01]  /*8d70*/  R2UR UR5, R5 ;  /* 0x00000000050572ca */ /* 0x000fe200000e0000 */
[----:B------:R-:W-:Y:S01]  /*8d80*/  UIADD3 UR22, UP1, UR20, 0x1f0, URZ ;  /* 0x000001f014167890 */ /* 0x000fe2000ff3e03f */
[----:B------:R-:W-:Y:S01]  /*8d90*/  R2UR UR8, R11 ;  /* 0x000000000b0872ca */ /* 0x000fe200000e0000 */
[----:B------:R-:W-:Y:S01]  /*8da0*/  VIADD R4, R4, 0x1 ;  /* 0x0000000104047836 */ /* 0x000fe20000000000 */
[----:B------:R-:W-:Y:S01]  /*8db0*/  R2UR UR11, R19 ;  /* 0x00000000130b72ca */ /* 0x000fe200000e0000 */
[----:B------:R-:W-:Y:S01]  /*8dc0*/  UIADD3.X UR23, URZ, UR21, URZ, UP1, !UPT ;  /* 0x000000153f177290 */ /* 0x000fe20008ffe43f */
[----:B------:R-:W-:Y:S01]  /*8dd0*/  R2UR UR10, R12 ;  /* 0x000000000c0a72ca */ /* 0x000fe200000e0000 */
[----:B------:R-:W-:Y:S01]  /*8de0*/  UMOV UR6, 0x0 ;  /* 0x0000000000067882 */ /* 0x000fe20000000000 */
[----:B------:R-:W-:Y:S01]  /*8df0*/  R2UR UR12, R2 ;  /* 0x00000000020c72ca */ /* 0x000fe200000e0000 */
[----:B------:R-:W-:Y:S01]  /*8e00*/  UMOV UR7, 0x10000000 ;  /* 0x1000000000077882 */ /* 0x000fe20000000000 */
[----:B------:R-:W-:Y:S01]  /*8e10*/  R2UR UR18, R22 ;  /* 0x00000000161272ca */ /* 0x000fe200000e0000 */
[----:B------:R-:W-:Y:S01]  /*8e20*/  VIADD R12, R12, 0x80 ;  /* 0x000000800c0c7836 */ /* 0x000fe20000000000 */
[----:B------:R-:W-:Y:S01]  /*8e30*/  ISETP.GT.AND P3, PT, R13, 0x1, PT ;  /* 0x000000010d00780c */ /* 0x000fe20003f64270 */
[----:B------:R-:W-:Y:S01]  /*8e40*/  UIADD3 UR13, UR5, 0x180, URZ ;  /* 0x00000180050d7890 */ /* 0x000fe2000fffe03f */
[----:B------:R-:W-:Y:S01]  /*8e50*/  ISETP.NE.AND P1, PT, R4, 0x5, PT ;  /* 0x000000050400780c */ /* 0x000fe20003f25270 */
[----:B------:R-:W-:-:S02]  /*8e60*/  UIADD3.X UR5, URZ, UR21, URZ, UP0, !UPT ;  /* 0x000000153f057290 */ /* 0x000fc400087fe43f */
[----:B------:R-:W-:Y:S01]  /*8e70*/  UIADD3 UR14, UR8, 0xa180, URZ ;  /* 0x0000a180080e7890 */ /* 0x000fe2000fffe03f */
[----:B------:R-:W-:Y:S02]  /*8e80*/  SEL R10, RZ, 0x1, P1 ;  /* 0x00000001ff0a7807 */ /* 0x000fe40000800000 */
[----:B------:R-:W-:Y:S01]  /*8e90*/  UMOV UR8, UR13 ;  /* 0x0000000d00087c82 */ /* 0x000fe20008000000 */
[----:B------:R-:W-:Y:S02]  /*8ea0*/  SEL R4, R4, RZ, P1 ;  /* 0x000000ff04047207 */ /* 0x000fe40000800000 */
[----:B------:R-:W-:Y:S01]  /*8eb0*/  LOP3.LUT R3, R3, R10, RZ, 0x3c, !PT ;  /* 0x0000000a03037212 */ /* 0x000fe200078e3cff */
[----:B------:R0:W-:Y:S02]  /*8ec0*/  UTMALDG.3D [UR8], [UR4], desc[UR6] ;  /* 0x00000608040075b4 */ /* 0x0001e40008011000 */
[----:B0-----:R-:W-:Y:S01]  /*8ed0*/  UMOV UR8, UR14 ;  /* 0x0000000e00087c82 */ /* 0x001fe20008000000 */
[----:B------:R-:W-:-:S02]  /*8ee0*/  UMOV UR11, UR18 ;  /* 0x00000012000b7c82 */ /* 0x000fc40008000000 */
[----:B------:R0:W-:Y:S02]  /*8ef0*/  UTMALDG.3D [UR8], [UR22], desc[UR6] ;  /* 0x00000608160075b4 */ /* 0x0001e40008011000 */
[----:B0-----:R-:W-:Y:S05]  /*8f00*/  @P3 BRA `(.L_x_302) ;  /* 0xfffffffc00483947 */ /* 0x001fea000383ffff */
.L_x_298:
[----:B------:R-:W-:Y:S05]  /*8f10*/  BSYNC B1 ;  /* 0x0000000000017941 */ /* 0x000fea0003800000 */
.L_x_297:
[----:B------:R-:W2:Y:S01]  /*8f20*/  LDL.64 R10, [R1] ;  /* 0x00000000010a7983 */ /* 0x000ea20000100a00 */
[----:B------:R-:W-:Y:S01]  /*8f30*/  LOP3.LUT P4, RZ, R8, 0xff, RZ, 0xc0, !PT ;  /* 0x000000ff08ff7812 */ /* 0x000fe2000788c0ff */
[----:B------:R-:W-:Y:S01]  /*8f40*/  VIADD R4, R7, UR40 ;  /* 0x0000002807047c36 */ /* 0x000fe20008000000 */
[----:B------:R-:W-:Y:S01]  /*8f50*/  ULDC.64 UR4, c[0x0][0x650] ;  /* 0x0001940000047ab9 */ /* 0x000fe20000000a00 */
[----:B------:R-:W-:Y:S01]  /*8f60*/  IMAD.U32 R7, RZ, RZ, UR40 ;  /* 0x00000028ff077e24 */ /* 0x000fe2000f8e00ff */
[----:B------:R-:W-:Y:S01]  /*8f70*/  UISETP.GE.U32.AND UP0, UPT, UR40, 0x5, UPT ;  /* 0x000000052800788c */ /* 0x000fe2000bf06070 */
[----:B------:R-:W-:Y:S01]  /*8f80*/  BSSY B1, `(.L_x_303) ;  /* 0x000006f000017945 */ /* 0x000fe20003800000 */
[----:B------:R-:W-:Y:S01]  /*8f90*/  ISETP.GT.U32.AND P1, PT, R4, 0x4, PT ;  /* 0x000000040400780c */ /* 0x000fe20003f24070 */
[----:B------:R-:W-:Y:S01]  /*8fa0*/  IMAD.MOV.U32 R19, RZ, RZ, -0x1 ;  /* 0xffffffffff137424 */ /* 0x000fe200078e00ff */
[----:B------:R-:W-:Y:S01]  /*8fb0*/  PRMT R8, RZ, 0x7610, R8 ;  /* 0x00007610ff087816 */ /* 0x000fe20000000008 */
[----:B------:R-:W-:Y:S01]  /*8fc0*/  IMAD.MOV.U32 R22, RZ, RZ, -0x1 ;  /* 0xffffffffff167424 */ /* 0x000fe200078e00ff */
[----:B------:R-:W-:-:S02]  /*8fd0*/  ISETP.LT.U32.AND P1, PT, R7, 0x5, P1 ;  /* 0x000000050700780c */ /* 0x000fc40000f21070 */
[----:B------:R-:W-:Y:S01]  /*8fe0*/  PLOP3.LUT P3, PT, PT, PT, UP0, 0x80, 0x0 ;  /* 0x000000000000781c */ /* 0x000fe20003f6f008 */
[----:B------:R-:W0:Y:S01]  /*8ff0*/  @P4 S2R R3, SR_CgaCtaId ;  /* 0x0000000000034919 */ /* 0x000e220000008800 */
[----:B------:R-:W-:-:S04]  /*9000*/  @P4 MOV R2, 0x400 ;  /* 0x0000040000024802 */ /* 0x000fc80000000f00 */
[----:B0-----:R-:W-:Y:S01]  /*9010*/  @P4 LEA R5, R3, R2, 0x18 ;  /* 0x0000000203054211 */ /* 0x001fe200078ec0ff */
[----:B------:R-:W-:-:S03]  /*9020*/  IMAD.WIDE.U32 R2, R4, -0x33333333, RZ ;  /* 0xcccccccd04027825 */ /* 0x000fc600078e00ff */
[----:B------:R0:W-:Y:S01]  /*9030*/  @P4 SYNCS.ARRIVE.TRANS64.A1T0 RZ, [R5+URZ+0x88], RZ ;  /* 0x000088ff05ff49a7 */ /* 0x0001e2000810003f */
[----:B------:R-:W-:Y:S01]  /*9040*/  IMAD.MOV.U32 R2, RZ, RZ, -0x1 ;  /* 0xffffffffff027424 */ /* 0x000fe200078e00ff */
[----:B0-----:R-:W-:Y:S02]  /*9050*/  SHF.R.U32.HI R5, RZ, 0x2, R3 ;  /* 0x00000002ff057819 */ /* 0x001fe40000011603 */
[----:B------:R-:W-:-:S03]  /*9060*/  SEL R3, RZ, 0x1, !P1 ;  /* 0x00000001ff037807 */ /* 0x000fc60004800000 */
[----:B------:R-:W-:Y:S01]  /*9070*/  IMAD R7, R5, -0x5, R4 ;  /* 0xfffffffb05077824 */ /* 0x000fe200078e0204 */
[----:B------:R-:W-:Y:S02]  /*9080*/  LOP3.LUT R0, R0, R3, RZ, 0x3c, !PT ;  /* 0x0000000300007212 */ /* 0x000fe400078e3cff */
[----:B------:R-:W-:Y:S02]  /*9090*/  PRMT R3, RZ, 0x7610, R3 ;  /* 0x00007610ff037816 */ /* 0x000fe40000000003 */
[----:B------:R-:W-:Y:S02]  /*90a0*/  @P3 LOP3.LUT R0, R0, 0x1, R5, 0x78, !PT ;  /* 0x0000000100003812 */ /* 0x000fe400078e7805 */
[----:B--2---:R-:W-:-:S04]  /*90b0*/  IADD3 R18, P4, R18, R10, RZ ;  /* 0x0000000a12127210 */ /* 0x004fc80007f9e0ff */
[----:B------:R-:W-:Y:S01]  /*90c0*/  ISETP.GE.U32.AND P1, PT, R18, UR4, PT ;  /* 0x0000000412007c0c */ /* 0x000fe2000bf26070 */
[----:B------:R-:W-:-:S05]  /*90d0*/  IMAD.X R17, R17, 0x1, R23, P4 ;  /* 0x0000000111117824 */ /* 0x000fca00020e0617 */
[----:B------:R-:W-:-:S13]  /*90e0*/  ISETP.GE.U32.AND.EX P1, PT, R17, UR5, PT, P1 ;  /* 0x0000000511007c0c */ /* 0x000fda000bf26110 */
[----:B------:R-:W-:Y:S05]  /*90f0*/  @P1 BRA `(.L_x_304) ;  /* 0x00000004005c1947 */ /* 0x000fea0003800000 */
[----:B------:R-:W0:Y:S01]  /*9100*/  S2R R11, SR_CTAID.X ;  /* 0x00000000000b7919 */ /* 0x000e220000002500 */
[----:B------:R-:W-:Y:S01]  /*9110*/  ULDC.64 UR4, c[0x0][0x628] ;  /* 0x00018a0000047ab9 */ /* 0x000fe20000000a00 */
[----:B------:R-:W1:Y:S01]  /*9120*/  LDC R12, c[0x0][0x144] ;  /* 0x00005100ff0c7b82 */ /* 0x000e620000000800 */
[----:B------:R-:W-:Y:S01]  /*9130*/  ISETP.NE.U32.AND P1, PT, RZ, UR4, PT ;  /* 0x00000004ff007c0c */ /* 0x000fe2000bf25070 */
[----:B------:R-:W2:Y:S01]  /*9140*/  S2R R9, SR_CTAID.Y ;  /* 0x0000000000097919 */ /* 0x000ea20000002600 */
[----:B------:R-:W-:Y:S01]  /*9150*/  ULDC UR6, c[0x0][0x150] ;  /* 0x0000540000067ab9 */ /* 0x000fe20000000800 */
[----:B------:R-:W-:Y:S01]  /*9160*/  ULDC UR7, c[0x0][0x630] ;  /* 0x00018c0000077ab9 */ /* 0x000fe20000000800 */
[----:B------:R-:W-:Y:S01]  /*9170*/  ISETP.NE.AND.EX P1, PT, RZ, UR5, PT, P1 ;  /* 0x00000005ff007c0c */ /* 0x000fe2000bf25310 */
[----:B------:R-:W-:Y:S01]  /*9180*/  IMAD.MOV.U32 R2, RZ, RZ, R18 ;  /* 0x000000ffff027224 */ /* 0x000fe200078e0012 */
[----:B0-----:R-:W-:-:S05]  /*9190*/  I2FP.F32.U32 R3, R11 ;  /* 0x0000000b00037245 */ /* 0x001fca0000201000 */
[----:B------:R-:W-:Y:S01]  /*91a0*/  FMUL R14, R3, UR6 ;  /* 0x00000006030e7c20 */ /* 0x000fe20008400000 */
[----:B------:R-:W-:-:S05]  /*91b0*/  IMAD.MOV.U32 R3, RZ, RZ, R17 ;  /* 0x000000ffff037224 */ /* 0x000fca00078e0011 */
[----:B--2---:R-:W-:Y:S05]  /*91c0*/  @!P1 BRA `(.L_x_305) ;  /* 0x0000000000289947 */ /* 0x004fea0003800000 */
[----:B------:R-:W-:Y:S02]  /*91d0*/  ULDC UR6, c[0x0][0x634] ;  /* 0x00018d0000067ab9 */ /* 0x000fe40000000800 */
[----:B------:R-:W-:-:S05]  /*91e0*/  IADD3 R3, P1, R18, UR6, RZ ;  /* 0x0000000612037c10 */ /* 0x000fca000ff3e0ff */
[----:B------:R-:W-:-:S04]  /*91f0*/  IMAD.X R13, RZ, RZ, R17, P1 ;  /* 0x000000ffff0d7224 */ /* 0x000fc800008e0611 */
[----:B------:R-:W-:-:S04]  /*9200*/  IMAD.WIDE.U32 R4, R13, UR4, RZ ;  /* 0x000000040d047c25 */ /* 0x000fc8000f8e00ff */
[----:B------:R-:W-:-:S04]  /*9210*/  IMAD.WIDE.U32 R4, P1, R3, UR5, R4 ;  /* 0x0000000503047c25 */ /* 0x000fc8000f820004 */
[----:B------:R-:W-:-:S04]  /*9220*/  IMAD.WIDE.U32 R2, R3, UR4, RZ ;  /* 0x0000000403027c25 */ /* 0x000fc8000f8e00ff */
[----:B------:R-:W-:Y:S01]  /*9230*/  IMAD.MOV.U32 R2, RZ, RZ, R5 ;  /* 0x000000ffff027224 */ /* 0x000fe200078e0005 */
[----:B------:R-:W-:Y:S01]  /*9240*/  IADD3 RZ, P3, R3, R4, RZ ;  /* 0x0000000403ff7210 */ /* 0x000fe20007f7e0ff */
[----:B------:R-:W-:-:S04]  /*9250*/  IMAD.X R3, RZ, RZ, RZ, P1 ;  /* 0x000000ffff037224 */ /* 0x000fc800008e06ff */
[----:B------:R-:W-:-:S08]  /*9260*/  IMAD.WIDE.U32.X R2, R13, UR5, R2, P3 ;  /* 0x000000050d027c25 */ /* 0x000fd000098e0402 */
.L_x_305:
[--C-:B------:R-:W-:Y:S01]  /*9270*/  SHF.R.U64 R10, R2, UR7, R3.reuse ;  /* 0x00000007020a7c19 */ /* 0x100fe20008001203 */
[----:B------:R-:W0:Y:S01]  /*9280*/  F2I.U32.TRUNC.NTZ R14, R14 ;  /* 0x0000000e000e7305 */ /* 0x000e22000020f000 */
[----:B------:R-:W-:Y:S01]  /*9290*/  SHF.R.U32.HI R2, RZ, UR7, R3 ;  /* 0x00000007ff027c19 */ /* 0x000fe20008011603 */
[----:B------:R-:W-:Y:S01]  /*92a0*/  ULDC.64 UR4, c[0x0][0x620] ;  /* 0x0001880000047ab9 */ /* 0x000fe20000000a00 */
[----:B------:R-:W-:Y:S01]  /*92b0*/  IADD3 R5, P1, RZ, -R10, RZ ;  /* 0x8000000aff057210 */ /* 0x000fe20007f3e0ff */
[----:B------:R-:W-:Y:S01]  /*92c0*/  IMAD.MOV.U32 R3, RZ, RZ, R17 ;  /* 0x000000ffff037224 */ /* 0x000fe200078e0011 */
[----:B------:R-:W-:-:S03]  /*92d0*/  ULDC.64 UR6, c[0x0][0x640] ;  /* 0x0001900000067ab9 */ /* 0x000fc60000000a00 */
[----:B------:R-:W-:Y:S01]  /*92e0*/  IMAD.X R2, RZ, RZ, ~R2, P1 ;  /* 0x000000ffff027224 */ /* 0x000fe200008e0e02 */
[----:B------:R-:W-:-:S03]  /*92f0*/  ISETP.NE.U32.AND P1, PT, RZ, UR6, PT ;  /* 0x00000006ff007c0c */ /* 0x000fc6000bf25070 */
[----:B------:R-:W-:Y:S01]  /*9300*/  IMAD R4, R2, UR4, RZ ;  /* 0x0000000402047c24 */ /* 0x000fe2000f8e02ff */
[----:B------:R-:W-:Y:S01]  /*9310*/  ISETP.NE.AND.EX P1, PT, RZ, UR7, PT, P1 ;  /* 0x00000007ff007c0c */ /* 0x000fe2000bf25310 */
[----:B------:R-:W-:-:S04]  /*9320*/  IMAD.MOV.U32 R2, RZ, RZ, R18 ;  /* 0x000000ffff027224 */ /* 0x000fc800078e0012 */
[----:B------:R-:W-:Y:S01]  /*9330*/  IMAD.WIDE.U32 R2, R5, UR4, R2 ;  /* 0x0000000405027c25 */ /* 0x000fe2000f8e0002 */
[----:B------:R-:W-:-:S03]  /*9340*/  ULDC UR4, c[0x0][0x618] ;  /* 0x0001860000047ab9 */ /* 0x000fc60000000800 */
[----:B------:R-:W-:Y:S01]  /*9350*/  IMAD R5, R5, UR5, R4 ;  /* 0x0000000505057c24 */ /* 0x000fe2000f8e0204 */
[----:B------:R-:W-:Y:S01]  /*9360*/  ULDC UR5, c[0x0][0x154] ;  /* 0x0000550000057ab9 */ /* 0x000fe20000000800 */
[----:B0-----:R-:W-:Y:S02]  /*9370*/  IMAD.MOV R4, RZ, RZ, -R14 ;  /* 0x000000ffff047224 */ /* 0x001fe400078e0a0e */
[----:B------:R-:W0:Y:S01]  /*9380*/  LDC R14, c[0x0][0x148] ;  /* 0x00005200ff0e7b82 */ /* 0x000e220000000800 */
[----:B------:R-:W-:Y:S02]  /*9390*/  IMAD.IADD R3, R3, 0x1, R5 ;  /* 0x0000000103037824 */ /* 0x000fe400078e0205 */
[----:B-1----:R-:W-:Y:S01]  /*93a0*/  IMAD R11, R12, R4, R11 ;  /* 0x000000040c0b7224 */ /* 0x002fe200078e020b */
[----:B------:R-:W-:Y:S02]  /*93b0*/  I2FP.F32.U32 R4, R9 ;  /* 0x0000000900047245 */ /* 0x000fe40000201000 */
[----:B------:R-:W-:-:S02]  /*93c0*/  SHF.R.U64 R12, R2, UR4, R3 ;  /* 0x00000004020c7c19 */ /* 0x000fc40008001203 */
[----:B------:R-:W-:Y:S01]  /*93d0*/  SHF.R.U32.HI R3, RZ, UR4, R3 ;  /* 0x00000004ff037c19 */ /* 0x000fe20008011603 */
[----:B------:R-:W-:Y:S01]  /*93e0*/  FMUL R4, R4, UR5 ;  /* 0x0000000504047c20 */ /* 0x000fe20008400000 */
[----:B------:R-:W-:Y:S02]  /*93f0*/  ULDC UR4, c[0x0][0x608] ;  /* 0x0001820000047ab9 */ /* 0x000fe40000000800 */
[--C-:B------:R-:W-:Y:S01]  /*9400*/  SHF.R.U64 R15, R12, UR4, R3.reuse ;  /* 0x000000040c0f7c19 */ /* 0x100fe20008001203 */
[----:B------:R1:W2:Y:S01]  /*9410*/  F2I.U32.TRUNC.NTZ R20, R4 ;  /* 0x0000000400147305 */ /* 0x0002a2000020f000 */
[----:B------:R-:W-:Y:S01]  /*9420*/  SHF.R.U32.HI R2, RZ, UR4, R3 ;  /* 0x00000004ff027c19 */ /* 0x000fe20008011603 */
[----:B------:R-:W-:-:S03]  /*9430*/  ULDC UR4, c[0x0][0x658] ;  /* 0x0001960000047ab9 */ /* 0x000fc60000000800 */
[--C-:B------:R-:W-:Y:S02]  /*9440*/  SHF.R.U64 R13, R15, UR4, R2.reuse ;  /* 0x000000040f0d7c19 */ /* 0x100fe40008001202 */
[----:B------:R-:W-:-:S03]  /*9450*/  SHF.R.U32.HI R19, RZ, UR4, R2 ;  /* 0x00000004ff137c19 */ /* 0x000fc60008011602 */
[----:B------:R-:W-:Y:S02]  /*9460*/  IMAD.MOV.U32 R2, RZ, RZ, R13 ;  /* 0x000000ffff027224 */ /* 0x000fe400078e000d */
[----:B------:R-:W-:Y:S01]  /*9470*/  IMAD.MOV.U32 R3, RZ, RZ, R19 ;  /* 0x000000ffff037224 */ /* 0x000fe200078e0013 */
[----:B-1----:R-:W-:Y:S06]  /*9480*/  @!P1 BRA `(.L_x_306) ;  /* 0x0000000000289947 */ /* 0x002fec0003800000 */
        /* <DEDUP_REMOVED lines=10> */
.L_x_306:
[----:B------:R-:W1:Y:S01]  /*9530*/  LDC R4, c[0x0][0x65c] ;  /* 0x00019700ff047b82 */ /* 0x000e620000000800 */
[----:B------:R-:W-:Y:S01]  /*9540*/  ULDC UR4, c[0x0][0x648] ;  /* 0x0001920000047ab9 */ /* 0x000fe20000000800 */
[----:B------:R-:W-:Y:S01]  /*9550*/  LOP3.LUT R15, R15, UR16, RZ, 0xc0, !PT ;  /* 0x000000100f0f7c12 */ /* 0x000fe2000f8ec0ff */
[----:B--2---:R-:W-:Y:S01]  /*9560*/  IMAD.MOV R20, RZ, RZ, -R20 ;  /* 0x000000ffff147224 */ /* 0x004fe200078e0a14 */
[----:B------:R-:W-:Y:S01]  /*9570*/  SHF.R.U64 R2, R2, UR4, R3 ;  /* 0x0000000402027c19 */ /* 0x000fe20008001203 */
[----:B------:R-:W-:Y:S01]  /*9580*/  ULDC UR4, c[0x0][0x638] ;  /* 0x00018e0000047ab9 */ /* 0x000fe20000000800 */
[----:B------:R-:W-:Y:S01]  /*9590*/  LOP3.LUT R12, R12, UR15, RZ, 0xc0, !PT ;  /* 0x0000000f0c0c7c12 */ /* 0x000fe2000f8ec0ff */
[----:B------:R-:W-:Y:S01]  /*95a0*/  ULDC UR5, c[0x0][0x610] ;  /* 0x0001840000057ab9 */ /* 0x000fe20000000800 */
[----:B------:R-:W-:Y:S01]  /*95b0*/  IMAD.MOV.U32 R3, RZ, RZ, 0x1 ;  /* 0x00000001ff037424 */ /* 0x000fe200078e00ff */
[----:B-1----:R-:W-:Y:S01]  /*95c0*/  ISETP.NE.AND P1, PT, R4, 0x1, PT ;  /* 0x000000010400780c */ /* 0x002fe20003f25270 */
[----:B------:R-:W-:-:S02]  /*95d0*/  IMAD.MOV R4, RZ, RZ, -R2 ;  /* 0x000000ffff047224 */ /* 0x000fc400078e0a02 */
[----:B------:R-:W-:Y:S02]  /*95e0*/  IMAD R2, R2, UR17, R15 ;  /* 0x0000001102027c24 */ /* 0x000fe4000f8e020f */
[----:B------:R-:W-:Y:S01]  /*95f0*/  IMAD R13, R4, UR4, R13 ;  /* 0x00000004040d7c24 */ /* 0x000fe2000f8e020d */
[----:B------:R-:W-:-:S07]  /*9600*/  ULDC UR4, c[0x0][0x600] ;  /* 0x0001800000047ab9 */ /* 0x000fce0000000800 */
[----:B0-----:R-:W-:-:S04]  /*9610*/  @P1 IMAD R11, R14, R20, R9 ;  /* 0x000000140e0b1224 */ /* 0x001fc800078e0209 */
[----:B------:R-:W-:Y:S02]  /*9620*/  IMAD R11, R2, UR5, R11 ;  /* 0x00000005020b7c24 */ /* 0x000fe4000f8e020b */
[----:B------:R-:W-:-:S05]  /*9630*/  IMAD R2, R13, UR4, R12 ;  /* 0x000000040d027c24 */ /* 0x000fca000f8e020c */
[----:B------:R-:W-:Y:S02]  /*9640*/  SEL R22, R2, R11, !P1 ;  /* 0x0000000b02167207 */ /* 0x000fe40004800000 */
[----:B------:R-:W-:Y:S01]  /*9650*/  SEL R19, R11, R2, !P1 ;  /* 0x000000020b137207 */ /* 0x000fe20004800000 */
[----:B------:R-:W-:-:S07]  /*9660*/  IMAD.MOV.U32 R2, RZ, RZ, R10 ;  /* 0x000000ffff027224 */ /* 0x000fce00078e000a */
.L_x_304:
[----:B------:R-:W-:Y:S05]  /*9670*/  BSYNC B1 ;  /* 0x0000000000017941 */ /* 0x000fea0003800000 */
.L_x_303:
[----:B------:R-:W-:-:S13]  /*9680*/  LOP3.LUT P1, RZ, R3, 0xff, RZ, 0xc0, !PT ;  /* 0x000000ff03ff7812 */ /* 0x000fda000782c0ff */
[----:B------:R-:W-:Y:S05]  /*9690*/  @P1 BRA `(.L_x_307) ;  /* 0xfffffff400301947 */ /* 0x000fea000383ffff */
[----:B------:R-:W-:Y:S05]  /*96a0*/  BSYNC B0 ;  /* 0x0000000000007941 */ /* 0x000fea0003800000 */
.L_x_295:
[----:B------:R-:W-:-:S03]  /*96b0*/  UMOV UR4, 0xffffffff ;  /* 0xffffffff00047882 */ /* 0x000fc60000000000 */
[----:B------:R-:W-:Y:S05]  /*96c0*/  BRA.DIV UR4, `(.L_x_308) ;  /* 0x0000000604647947 */ /* 0x000fea000b800000 */
[----:B------:R-:W-:-:S13]  /*96d0*/  ELECT P6, URZ, PT ;  /* 0x00000000003f782f */ /* 0x000fda00038c0000 */
.L_x_325:
[----:B------:R-:W-:Y:S04]  /*96e0*/  BSSY B0, `(.L_x_309) ;  /* 0x0000034000007945 */ /* 0x000fe80003800000 */
[----:B------:R-:W-:Y:S05]  /*96f0*/  @!P6 BRA `(.L_x_310) ;  /* 0x0000000000c8e947 */ /* 0x000fea0003800000 */
[----:B------:R-:W-:-:S04]  /*9700*/  LOP3.LUT R16, R16, 0x2, RZ, 0xfc, !PT ;  /* 0x0000000210107812 */ /* 0x000fc800078efcff */
[----:B------:R-:W-:-:S13]  /*9710*/  ISETP.NE.AND P0, PT, R16, 0x3, PT ;  /* 0x000000031000780c */ /* 0x000fda0003f05270 */
[----:B------:R-:W-:Y:S05]  /*9720*/  @!P0 BRA `(.L_x_311) ;  /* 0x0000000000048947 */ /* 0x000fea0003800000 */
[----:B------:R-:W-:Y:S01]  /*9730*/  BPT.TRAP 0x1 ;  /* 0x000000040000795c */ /* 0x000fe20000300000 */
.L_x_311:
[----:B------:R-:W0:Y:S01]  /*9740*/  S2R R3, SR_CgaCtaId ;  /* 0x0000000000037919 */ /* 0x000e220000008800 */
[----:B------:R-:W-:Y:S02]  /*9750*/  MOV R2, 0x400 ;  /* 0x0000040000027802 */ /* 0x000fe40000000f00 */
[----:B------:R-:W-:Y:S02]  /*9760*/  SHF.L.U32 R4, R0, 0x1f, RZ ;  /* 0x0000001f00047819 */ /* 0x000fe400000006ff */
[----:B0-----:R-:W-:-:S05]  /*9770*/  LEA R2, R3, R2, 0x18 ;  /* 0x0000000203027211 */ /* 0x001fca00078ec0ff */
[----:B------:R-:W-:-:S04]  /*9780*/  VIADD R2, R2, 0x28 ;  /* 0x0000002802027836 */ /* 0x000fc80000000000 */
[C---:B------:R-:W-:Y:S02]  /*9790*/  IMAD R9, R7.reuse, 0x8, R2 ;  /* 0x0000000807097824 */ /* 0x040fe400078e0202 */
[----:B------:R-:W-:Y:S02]  /*97a0*/  VIADD R7, R7, 0x1 ;  /* 0x0000000107077836 */ /* 0x000fe40000000000 */
[----:B------:R-:W0:Y:S03]  /*97b0*/  SYNCS.PHASECHK.TRANS64.TRYWAIT P0, [R9+URZ], R4 ;  /* 0x00000004090075a7 */ /* 0x000e26000800017f */
[----:B------:R-:W-:-:S04]  /*97c0*/  ISETP.NE.AND P1, PT, R7, 0x5, PT ;  /* 0x000000050700780c */ /* 0x000fc80003f25270 */
[----:B------:R-:W-:Y:S02]  /*97d0*/  SEL R3, RZ, 0x1, P1 ;  /* 0x00000001ff037807 */ /* 0x000fe40000800000 */
[----:B------:R-:W-:Y:S02]  /*97e0*/  SEL R7, R7, RZ, P1 ;  /* 0x000000ff07077207 */ /* 0x000fe40000800000 */
[----:B------:R-:W-:-:S03]  /*97f0*/  LOP3.LUT R6, R0, R3, RZ, 0x3c, !PT ;  /* 0x0000000300067212 */ /* 0x000fc600078e3cff */
[----:B------:R-:W-:Y:S01]  /*9800*/  IMAD R8, R7, 0x8, R2 ;  /* 0x0000000807087824 */ /* 0x000fe200078e0202 */
[----:B------:R-:W-:Y:S01]  /*9810*/  SHF.L.U32 R5, R6, 0x1f, RZ ;  /* 0x0000001f06057819 */ /* 0x000fe200000006ff */
[----:B0-----:R-:W-:Y:S06]  /*9820*/  @!P0 BRA `(.L_x_312) ;  /* 0x00000004002c8947 */ /* 0x001fec0003800000 */
.L_x_326:
[----:B------:R-:W1:Y:S01]  /*9830*/  SYNCS.PHASECHK.TRANS64.TRYWAIT P0, [R8+URZ], R5 ;  /* 0x00000005080075a7 */ /* 0x000e62000800017f */
[----:B------:R-:W-:-:S05]  /*9840*/  VIADD R0, R7, 0x1 ;  /* 0x0000000107007836 */ /* 0x000fca0000000000 */
[----:B------:R-:W-:-:S04]  /*9850*/  ISETP.NE.AND P1, PT, R0, 0x5, PT ;  /* 0x000000050000780c */ /* 0x000fc80003f25270 */
[----:B------:R-:W-:Y:S02]  /*9860*/  SEL R3, RZ, 0x1, P1 ;  /* 0x00000001ff037807 */ /* 0x000fe40000800000 */
[----:B------:R-:W-:Y:S02]  /*9870*/  SEL R7, R0, RZ, P1 ;  /* 0x000000ff00077207 */ /* 0x000fe40000800000 */
[----:B------:R-:W-:-:S03]  /*9880*/  LOP3.LUT R6, R6, R3, RZ, 0x3c, !PT ;  /* 0x0000000306067212 */ /* 0x000fc600078e3cff */
[----:B0-----:R-:W-:Y:S01]  /*9890*/  IMAD R9, R7, 0x8, R2 ;  /* 0x0000000807097824 */ /* 0x001fe200078e0202 */
[----:B------:R-:W-:Y:S01]  /*98a0*/  SHF.L.U32 R4, R6, 0x1f, RZ ;  /* 0x0000001f06047819 */ /* 0x000fe200000006ff */
[----:B-1----:R-:W-:Y:S06]  /*98b0*/  @!P0 BRA `(.L_x_313) ;  /* 0x00000004001c8947 */ /* 0x002fec0003800000 */
.L_x_327:
[----:B------:R-:W1:Y:S01]  /*98c0*/  SYNCS.PHASECHK.TRANS64.TRYWAIT P0, [R9+URZ], R4 ;  /* 0x00000004090075a7 */ /* 0x000e62000800017f */
[----:B------:R-:W-:-:S05]  /*98d0*/  VIADD R0, R7, 0x1 ;  /* 0x0000000107007836 */ /* 0x000fca0000000000 */
[----:B------:R-:W-:-:S04]  /*98e0*/  ISETP.NE.AND P1, PT, R0, 0x5, PT ;  /* 0x000000050000780c */ /* 0x000fc80003f25270 */
[----:B------:R-:W-:Y:S02]  /*98f0*/  SEL R3, RZ, 0x1, P1 ;  /* 0x00000001ff037807 */ /* 0x000fe40000800000 */
[----:B------:R-:W-:Y:S02]  /*9900*/  SEL R7, R0, RZ, P1 ;  /* 0x000000ff00077207 */ /* 0x000fe40000800000 */
[----:B------:R-:W-:-:S03]  /*9910*/  LOP3.LUT R11, R6, R3, RZ, 0x3c, !PT ;  /* 0x00000003060b7212 */ /* 0x000fc600078e3cff */
[----:B------:R-:W-:Y:S01]  /*9920*/  IMAD R6, R7, 0x8, R2 ;  /* 0x0000000807067824 */ /* 0x000fe200078e0202 */
[----:B0-----:R-:W-:Y:S01]  /*9930*/  SHF.L.U32 R5, R11, 0x1f, RZ ;  /* 0x0000001f0b057819 */ /* 0x001fe200000006ff */
[----:B-1----:R-:W-:Y:S06]  /*9940*/  @!P0 BRA `(.L_x_314) ;  /* 0x00000004000c8947 */ /* 0x002fec0003800000 */
.L_x_328:
[----:B------:R-:W1:Y:S01]  /*9950*/  SYNCS.PHASECHK.TRANS64.TRYWAIT P0, [R6+URZ], R5 ;  /* 0x00000005060075a7 */ /* 0x000e62000800017f */
[----:B------:R-:W-:-:S05]  /*9960*/  VIADD R0, R7, 0x1 ;  /* 0x0000000107007836 */ /* 0x000fca0000000000 */
[----:B------:R-:W-:-:S04]  /*9970*/  ISETP.NE.AND P1, PT, R0, 0x5, PT ;  /* 0x000000050000780c */ /* 0x000fc80003f25270 */
[----:B0-----:R-:W-:Y:S02]  /*9980*/  SEL R4, RZ, 0x1, P1 ;  /* 0x00000001ff047807 */ /* 0x001fe40000800000 */
[----:B------:R-:W-:Y:S02]  /*9990*/  SEL R3, R0, RZ, P1 ;  /* 0x000000ff00037207 */ /* 0x000fe40000800000 */
[----:B------:R-:W-:Y:S01]  /*99a0*/  LOP3.LUT R0, R11, R4, RZ, 0x3c, !PT ;  /* 0x000000040b007212 */ /* 0x000fe200078e3cff */
[----:B-1----:R-:W-:Y:S06]  /*99b0*/  @!P0 BRA `(.L_x_315) ;  /* 0x0000000400048947 */ /* 0x002fec0003800000 */
.L_x_329:
[----:B------:R-:W-:Y:S01]  /*99c0*/  IMAD R3, R3, 0x8, R2 ;  /* 0x0000000803037824 */ /* 0x000fe200078e0202 */
[----:B------:R-:W-:-:S07]  /*99d0*/  SHF.L.U32 R0, R0, 0x1f, RZ ;  /* 0x0000001f00007819 */ /* 0x000fce00000006ff */
.L_x_316:
[----:B-1----:R1:W2:Y:S02]  /*99e0*/  SYNCS.PHASECHK.TRANS64.TRYWAIT P0, [R3+URZ], R0 ;  /* 0x00000000030075a7 */ /* 0x0022a4000800017f */
[----:B--2---:R-:W-:Y:S05]  /*99f0*/  @!P0 NANOSLEEP.SYNCS 0x989680 ;  /* 0x009896800000895d */ /* 0x004fea0003900000 */
[----:B------:R-:W2:Y:S02]  /*9a00*/  @!P0 SYNCS.PHASECHK.TRANS64 P0, [R3+URZ], R0 ;  /* 0x00000000030085a7 */ /* 0x000ea4000800007f */
[----:B--2---:R-:W-:Y:S05]  /*9a10*/  @!P0 BRA `(.L_x_316) ;  /* 0xfffffffc00f08947 */ /* 0x004fea000383ffff */
.L_x_310:
[----:B------:R-:W-:Y:S05]  /*9a20*/  BSYNC B0 ;  /* 0x0000000000007941 */ /* 0x000fea0003800000 */
.L_x_309:
[----:B------:R-:W-:Y:S05]  /*9a30*/  EXIT ;  /* 0x000000000000794d */ /* 0x000fea0003800000 */
.L_x_15:
[----:B-1----:R1:W2:Y:S02]  /*9a40*/  SYNCS.PHASECHK.TRANS64.TRYWAIT P0, [R157+URZ], R0 ;  /* 0x000000009d0075a7 */ /* 0x0022a4000800017f */
[----:B--2---:R-:W-:Y:S05]  /*9a50*/  @!P0 NANOSLEEP.SYNCS 0x989680 ;  /* 0x009896800000895d */ /* 0x004fea0003900000 */
[----:B------:R-:W2:Y:S02]  /*9a60*/  @!P0 SYNCS.PHASECHK.TRANS64 P0, [R157+URZ], R0 ;  /* 0x000000009d0085a7 */ /* 0x000ea4000800007f */
[----:B--2---:R-:W-:Y:S05]  /*9a70*/  @!P0 BRA `(.L_x_15) ;  /* 0xfffffffc00f08947 */ /* 0x004fea000383ffff */
[----:B------:R-:W-:Y:S05]  /*9a80*/  BRA `(.L_x_317) ;  /* 0xffffff7800807947 */ /* 0x000fea000383ffff */
.L_x_20:
[----:B--2---:R2:W3:Y:S02]  /*9a90*/  SYNCS.PHASECHK.TRANS64.TRYWAIT P1, [R3+URZ], R0 ;  /* 0x00000000030075a7 */ /* 0x0044e4000802017f */
[----:B---3--:R-:W-:Y:S05]  /*9aa0*/  @!P1 NANOSLEEP.SYNCS 0x989680 ;  /* 0x009896800000995d */ /* 0x008fea0003900000 */
[----:B------:R-:W3:Y:S02]  /*9ab0*/  @!P1 SYNCS.PHASECHK.TRANS64 P1, [R3+URZ], R0 ;  /* 0x00000000030095a7 */ /* 0x000ee4000802007f */
[----:B---3--:R-:W-:Y:S05]  /*9ac0*/  @!P1 BRA `(.L_x_20) ;  /* 0xfffffffc00f09947 */ /* 0x008fea000383ffff */
[----:B------:R-:W-:Y:S05]  /*9ad0*/  BRA `(.L_x_19) ;  /* 0xffffff7800f07947 */ /* 0x000fea000383ffff */
.L_x_25:
[----:B--2---:R-:W-:-:S04]  /*9ae0*/  IMAD.U32 R4, RZ, RZ, UR4 ;  /* 0x00000004ff047e24 */ /* 0x004fc8000f8e00ff */
[----:B------:R2:W3:Y:S03]  /*9af0*/  SYNCS.PHASECHK.TRANS64.TRYWAIT P1, [R4+URZ], R3 ;  /* 0x00000003040075a7 */ /* 0x0004e6000802017f */
[----:B---3--:R-:W-:Y:S05]  /*9b00*/  @!P1 NANOSLEEP.SYNCS 0x989680 ;  /* 0x009896800000995d */ /* 0x008fea0003900000 */
[----:B------:R-:W3:Y:S02]  /*9b10*/  @!P1 SYNCS.PHASECHK.TRANS64 P1, [R4+URZ], R3 ;  /* 0x00000003040095a7 */ /* 0x000ee4000802007f */
[----:B---3--:R-:W-:Y:S05]  /*9b20*/  @!P1 BRA `(.L_x_25) ;  /* 0xfffffffc00ec9947 */ /* 0x008fea000383ffff */
[----:B------:R-:W-:Y:S05]  /*9b30*/  BRA `(.L_x_24) ;  /* 0xffffff7c00c07947 */ /* 0x000fea000383ffff */
.L_x_31:
[----:B-1----:R1:W2:Y:S02]  /*9b40*/  SYNCS.PHASECHK.TRANS64.TRYWAIT P0, [R157+URZ+0x10], R0 ;  /* 0x000010009d0075a7 */ /* 0x0022a4000800017f */
[----:B--2---:R-:W-:Y:S05]  /*9b50*/  @!P0 NANOSLEEP.SYNCS 0x989680 ;  /* 0x009896800000895d */ /* 0x004fea0003900000 */
[----:B------:R-:W2:Y:S02]  /*9b60*/  @!P0 SYNCS.PHASECHK.TRANS64 P0, [R157+URZ+0x10], R0 ;  /* 0x000010009d0085a7 */ /* 0x000ea4000800007f */
[----:B--2---:R-:W-:Y:S05]  /*9b70*/  @!P0 BRA `(.L_x_31) ;  /* 0xfffffffc00f08947 */ /* 0x004fea000383ffff */
[----:B------:R-:W-:Y:S05]  /*9b80*/  BRA `(.L_x_318) ;  /* 0xffffff8000f87947 */ /* 0x000fea000383ffff */
.L_x_296:
[----:B------:R-:W-:Y:S01]  /*9b90*/  BSSY B1, `(.L_x_319) ;  /* 0x0000006000017945 */ /* 0x000fe20003800000 */
[----:B------:R-:W-:-:S07]  /*9ba0*/  IMAD.MOV.U32 R15, RZ, RZ, -0x1 ;  /* 0xffffffffff0f7424 */ /* 0x000fce00078e00ff */
[----:B-----5:R-:W-:Y:S05]  /*9bb0*/  WARPSYNC.COLLECTIVE R15, `(.L_x_320) ;  /* 0x000000000f0c7348 */ /* 0x020fea0003c00000 */
[----:B------:R-:W-:Y:S02]  /*9bc0*/  ELECT P6, UR62, PT ;  /* 0x00000000003e782f */ /* 0x000fe400038c0000 */
[----:B------:R-:W-:Y:S01]  /*9bd0*/  MOV R14, UR62 ;  /* 0x0000003e000e7c02 */ /* 0x000fe20008000f00 */
[----:B-----5:R-:W-:Y:S10]  /*9be0*/  ENDCOLLECTIVE ;  /* 0x000000000000791b */ /* 0x020ff40003800000 */
.L_x_320:
[----:B------:R-:W-:Y:S05]  /*9bf0*/  BSYNC B1 ;  /* 0x0000000000017941 */ /* 0x000fea0003800000 */
.L_x_319:
[----:B------:R-:W-:Y:S05]  /*9c00*/  BRA `(.L_x_321) ;  /* 0xffffffec00e07947 */ /* 0x000fea000383ffff */
.L_x_299:
[----:B0-----:R0:W1:Y:S02]  /*9c10*/  SYNCS.PHASECHK.TRANS64.TRYWAIT P1, [R10+URZ+0x28], R5 ;  /* 0x000028050a0075a7 */ /* 0x001064000802017f */
[----:B-1----:R-:W-:Y:S05]  /*9c20*/  @!P1 NANOSLEEP.SYNCS 0x989680 ;  /* 0x009896800000995d */ /* 0x002fea0003900000 */
[----:B------:R-:W1:Y:S02]  /*9c30*/  @!P1 SYNCS.PHASECHK.TRANS64 P1, [R10+URZ+0x28], R5 ;  /* 0x000028050a0095a7 */ /* 0x000e64000802007f */
[----:B-1----:R-:W-:Y:S05]  /*9c40*/  @!P1 BRA `(.L_x_299) ;  /* 0xfffffffc00f09947 */ /* 0x002fea000383ffff */
[----:B------:R-:W-:Y:S05]  /*9c50*/  BRA `(.L_x_322) ;  /* 0xfffffff000147947 */ /* 0x000fea000383ffff */
.L_x_308:
[----:B------:R-:W-:Y:S01]  /*9c60*/  BSSY B0, `(.L_x_323) ;  /* 0x0000006000007945 */ /* 0x000fe20003800000 */
[----:B------:R-:W-:-:S07]  /*9c70*/  IMAD.MOV.U32 R15, RZ, RZ, -0x1 ;  /* 0xffffffffff0f7424 */ /* 0x000fce00078e00ff */
[----:B-----5:R-:W-:Y:S05]  /*9c80*/  WARPSYNC.COLLECTIVE R15, `(.L_x_324) ;  /* 0x000000000f0c7348 */ /* 0x020fea0003c00000 */
[----:B------:R-:W-:Y:S02]  /*9c90*/  ELECT P6, UR62, PT ;  /* 0x00000000003e782f */ /* 0x000fe400038c0000 */
[----:B------:R-:W-:Y:S01]  /*9ca0*/  MOV R14, UR62 ;  /* 0x0000003e000e7c02 */ /* 0x000fe20008000f00 */
[----:B-----5:R-:W-:Y:S10]  /*9cb0*/  ENDCOLLECTIVE ;  /* 0x000000000000791b */ /* 0x020ff40003800000 */
.L_x_324:
[----:B------:R-:W-:Y:S05]  /*9cc0*/  BSYNC B0 ;  /* 0x0000000000007941 */ /* 0x000fea0003800000 */
.L_x_323:
[----:B------:R-:W-:Y:S05]  /*9cd0*/  BRA `(.L_x_325) ;  /* 0xfffffff800807947 */ /* 0x000fea000383ffff */
.L_x_312:
[----:B0-----:R0:W1:Y:S02]  /*9ce0*/  SYNCS.PHASECHK.TRANS64.TRYWAIT P0, [R9+URZ], R4 ;  /* 0x00000004090075a7 */ /* 0x001064000800017f */
[----:B-1----:R-:W-:Y:S05]  /*9cf0*/  @!P0 NANOSLEEP.SYNCS 0x989680 ;  /* 0x009896800000895d */ /* 0x002fea0003900000 */
[----:B------:R-:W1:Y:S02]  /*9d00*/  @!P0 SYNCS.PHASECHK.TRANS64 P0, [R9+URZ], R4 ;  /* 0x00000004090085a7 */ /* 0x000e64000800007f */
[----:B-1----:R-:W-:Y:S05]  /*9d10*/  @!P0 BRA `(.L_x_312) ;  /* 0xfffffffc00f08947 */ /* 0x002fea000383ffff */
[----:B------:R-:W-:Y:S05]  /*9d20*/  BRA `(.L_x_326) ;  /* 0xfffffff800c07947 */ /* 0x000fea000383ffff */
.L_x_313:
[----:B0-----:R0:W1:Y:S02]  /*9d30*/  SYNCS.PHASECHK.TRANS64.TRYWAIT P0, [R8+URZ], R5 ;  /* 0x00000005080075a7 */ /* 0x001064000800017f */
[----:B-1----:R-:W-:Y:S05]  /*9d40*/  @!P0 NANOSLEEP.SYNCS 0x989680 ;  /* 0x009896800000895d */ /* 0x002fea0003900000 */
[----:B------:R-:W1:Y:S02]  /*9d50*/  @!P0 SYNCS.PHASECHK.TRANS64 P0, [R8+URZ], R5 ;  /* 0x00000005080085a7 */ /* 0x000e64000800007f */
[----:B-1----:R-:W-:Y:S05]  /*9d60*/  @!P0 BRA `(.L_x_313) ;  /* 0xfffffffc00f08947 */ /* 0x002fea000383ffff */
[----:B------:R-:W-:Y:S05]  /*9d70*/  BRA `(.L_x_327) ;  /* 0xfffffff800d07947 */ /* 0x000fea000383ffff */
.L_x_314:
[----:B0-----:R0:W1:Y:S02]  /*9d80*/  SYNCS.PHASECHK.TRANS64.TRYWAIT P0, [R9+URZ], R4 ;  /* 0x00000004090075a7 */ /* 0x001064000800017f */
[----:B-1----:R-:W-:Y:S05]  /*9d90*/  @!P0 NANOSLEEP.SYNCS 0x989680 ;  /* 0x009896800000895d */ /* 0x002fea0003900000 */
[----:B------:R-:W1:Y:S02]  /*9da0*/  @!P0 SYNCS.PHASECHK.TRANS64 P0, [R9+URZ], R4 ;  /* 0x00000004090085a7 */ /* 0x000e64000800007f */
[----:B-1----:R-:W-:Y:S05]  /*9db0*/  @!P0 BRA `(.L_x_314) ;  /* 0xfffffffc00f08947 */ /* 0x002fea000383ffff */
[----:B------:R-:W-:Y:S05]  /*9dc0*/  BRA `(.L_x_328) ;  /* 0xfffffff800e07947 */ /* 0x000fea000383ffff */
.L_x_315:
[----:B0-----:R0:W1:Y:S02]  /*9dd0*/  SYNCS.PHASECHK.TRANS64.TRYWAIT P0, [R6+URZ], R5 ;  /* 0x00000005060075a7 */ /* 0x001064000800017f */
[----:B-1----:R-:W-:Y:S05]  /*9de0*/  @!P0 NANOSLEEP.SYNCS 0x989680 ;  /* 0x009896800000895d */ /* 0x002fea0003900000 */
[----:B------:R-:W1:Y:S02]  /*9df0*/  @!P0 SYNCS.PHASECHK.TRANS64 P0, [R6+URZ], R5 ;  /* 0x00000005060085a7 */ /* 0x000e64000800007f */
[----:B-1----:R-:W-:Y:S05]  /*9e00*/  @!P0 BRA `(.L_x_315) ;  /* 0xfffffffc00f08947 */ /* 0x002fea000383ffff */
[----:B------:R-:W-:Y:S05]  /*9e10*/  BRA `(.L_x_329) ;  /* 0xfffffff800e87947 */ /* 0x000fea000383ffff */
.L_x_330:
[----:B------:R-:W-:-:S00]  /*9e20*/  BRA `(.L_x_330) ;  /* 0xfffffffc00fc7947 */ /* 0x000fc0000383ffff */
[----:B------:R-:W-:-:S00]  /*9e30*/  NOP ;  /* 0x0000000000007918 */ /* 0x000fc00000000000 */
        /* <DEDUP_REMOVED lines=12> */
.L_x_331:


//--------------------- .nv.global.init           --------------------------
	.section	.nv.global.init,"aw",@progbits
.nv.global.init:
	.type		$str$22,@object
	.size		$str$22,($str$23 - $str$22)
$str$22:
        /*0000*/ 	.byte	0x6b, 0x5f, 0x74, 0x69, 0x6c, 0x65, 0x5f, 0x63, 0x6f, 0x75, 0x6e, 0x74, 0x20, 0x3e, 0x3d, 0x20
        /*0010*/ 	.byte	0x31, 0x00
	.type		$str$23,@object
	.size		$str$23,(__unnamed_1 - $str$23)
$str$23:
        /*0012*/ 	.byte	0x2f, 0x74, 0x6d, 0x70, 0x2f, 0x63, 0x75, 0x74, 0x6c, 0x61, 0x73, 0x73, 0x5f, 0x73, 0x77, 0x65
        /*0022*/ 	.byte	0x65, 0x70, 0x5f, 0x73, 0x72, 0x63, 0x2f, 0x69, 0x6e, 0x63, 0x6c, 0x75, 0x64, 0x65, 0x2f, 0x63
        /*0032*/ 	.byte	0x75, 0x74, 0x6c, 0x61, 0x73, 0x73, 0x2f, 0x67, 0x65, 0x6d, 0x6d, 0x2f, 0x63, 0x6f, 0x6c, 0x6c
        /*0042*/ 	.byte	0x65, 0x63, 0x74, 0x69, 0x76, 0x65, 0x2f, 0x73, 0x6d, 0x39, 0x30, 0x5f, 0x6d, 0x6d, 0x61, 0x5f
        /*0052*/ 	.byte	0x74, 0x6d, 0x61, 0x5f, 0x67, 0x6d, 0x6d, 0x61, 0x5f, 0x73, 0x73, 0x5f, 0x77, 0x61, 0x72, 0x70
        /*0062*/ 	.byte	0x73, 0x70, 0x65, 0x63, 0x69, 0x61, 0x6c, 0x69, 0x7a, 0x65, 0x64, 0x2e, 0x68, 0x70, 0x70, 0x00
	.type		__unnamed_1,@object
	.size		__unnamed_1,(.L_0 - __unnamed_1)
__unnamed_1:
        /*0072*/ 	.byte	0x76, 0x6f, 0x69, 0x64, 0x20, 0x63, 0x75, 0x74, 0x6c, 0x61, 0x73, 0x73, 0x3a, 0x3a, 0x67, 0x65
        /* <DEDUP_REMOVED lines=172> */
        /*0b42*/ 	.byte	0x00
.L_0:


//--------------------- .nv.shared._ZN7cutlass13device_kernelINS_4gemm6kernel13GemmUniversalIN4cute5tupleIJiiiiEEENS1_10collective13CollectiveMmaINS1_34MainloopSm90TmaGmmaWarpSpecializedILi5ENS5_IJNS4_1CILi1EEESB_SB_EEENS1_32KernelTmaWarpSpecializedPingpongEEENS5_IJNSA_ILi64EEENSA_ILi256EEENSA_ILi128EEEEEEaNS5_IJlSB_lEEEaSJ_NS4_8TiledMMAINS4_8MMA_AtomIJNS4_4SM904GMMA27MMA_64x256x32_S32S8S8_SS_TNEEEENS4_6LayoutISC_NS5_IJNSA_ILi0EEESR_SR_EEEEENS5_IJNS4_10UnderscoreESU_SU_EEEEENS4_13SM90_TMA_LOADENS4_14ComposedLayoutINS4_7SwizzleILi3ELi4ELi3EEENS4_18smem_ptr_flag_bitsILi8EEENSQ_INS5_IJNSA_ILi8EEESH_EEENS5_IJSH_SB_EEEEEEEvNS4_8identityESX_S17_vS18_EENS_8epilogue10collective6detail29Sm90TmaWarpSpecializedAdapterINS1B_15DefaultEpilogueIaSJ_SJ_NS1A_6thread17LinearCombinationIaLi1EiiLNS1F_9ScaleType4KindE0ELNS_15FloatRoundStyleE2EaEENS1_15EpilogueDefaultEEEEEvvEEEEvNT_6ParamsE --------------------------
	.section	.nv.shared._ZN7cutlass13device_kernelINS_4gemm6kernel13GemmUniversalIN4cute5tupleIJiiiiEEENS1_10collective13CollectiveMmaINS1_34MainloopSm90TmaGmmaWarpSpecializedILi5ENS5_IJNS4_1CILi1EEESB_SB_EEENS1_32KernelTmaWarpSpecializedPingpongEEENS5_IJNSA_ILi64EEENSA_ILi256EEENSA_ILi128EEEEEEaNS5_IJlSB_lEEEaSJ_NS4_8TiledMMAINS4_8MMA_AtomIJNS4_4SM904GMMA27MMA_64x256x32_S32S8S8_SS_TNEEEENS4_6LayoutISC_NS5_IJNSA_ILi0EEESR_SR_EEEEENS5_IJNS4_10UnderscoreESU_SU_EEEEENS4_13SM90_TMA_LOADENS4_14ComposedLayoutINS4_7SwizzleILi3ELi4ELi3EEENS4_18smem_ptr_flag_bitsILi8EEENSQ_INS5_IJNSA_ILi8EEESH_EEENS5_IJSH_SB_EEEEEEEvNS4_8identityESX_S17_vS18_EENS_8epilogue10collective6detail29Sm90TmaWarpSpecializedAdapterINS1B_15DefaultEpilogueIaSJ_SJ_NS1A_6thread17LinearCombinationIaLi1EiiLNS1F_9ScaleType4KindE0ELNS_15FloatRoundStyleE2EaEENS1_15EpilogueDefaultEEEEEvvEEEEvNT_6ParamsE,"aw",@nobits
	.sectionflags	@""
	.align	16
	.zero		1024


//--------------------- .nv.shared.reserved.0     --------------------------
	.section	.nv.shared.reserved.0,"aw",@nobits
	.weak		__nv_reservedSMEM_offset_0_alias
	.size		__nv_reservedSMEM_offset_0_alias, 0, 0
	.other		__nv_reservedSMEM_offset_0_alias,@"STO_CUDA_RESERVED_SHARED STV_DEFAULT"
__nv_reservedSMEM_offset_0_alias:
	.zero		0


//--------------------- .nv.global                --------------------------
	.section	.nv.global,"aw",@nobits
.nv.global:
	.type		_ZN39_INTERNAL_0f2c3417_4_k_cu_b0652421_88114cute1_E,@object
	.size		_ZN39_INTERNAL_0f2c3417_4_k_cu_b0652421_88114cute1_E,(_ZN39_INTERNAL_0f2c3417_4_k_cu_b0652421_88114cuda3std3__45__cpo6cbeginE - _ZN39_INTERNAL_0f2c3417_4_k_cu_b0652421_88114cute1_E)
_ZN39_INTERNAL_0f2c3417_4_k_cu_b0652421_88114cute1_E:
	.zero		1
	.type		_ZN39_INTERNAL_0f2c3417_4_k_cu_b0652421_88114cuda3std3__45__cpo6cbeginE,@object
	.size		_ZN39_INTERNAL_0f2c3417_4_k_cu_b0652421_88114cuda3std3__45__cpo6cbeginE,(_ZN39_INTERNAL_0f2c3417_4_k_cu_b0652421_88114cuda3std3__48in_placeE - _ZN39_INTERNAL_0f2c3417_4_k_cu_b0652421_88114cuda3std3__45__cpo6cbeginE)
_ZN39_INTERNAL_0f2c3417_4_k_cu_b0652421_88114cuda3std3__45__cpo6cbeginE:
	.zero		1
	.type		_ZN39_INTERNAL_0f2c3417_4_k_cu_b0652421_88114cuda3std3__48in_placeE,@object
	.size		_ZN39_INTERNAL_0f2c3417_4_k_cu_b0652421_88114cuda3std3__48in_placeE,(_ZN39_INTERNAL_0f2c3417_4_k_cu_b0652421_88114cuda3std6ranges3__45__cpo9iter_moveE - _ZN39_INTERNAL_0f2c3417_4_k_cu_b0652421_88114cuda3std3__48in_placeE)
_ZN39_INTERNAL_0f2c3417_4_k_cu_b0652421_88114cuda3std3__48in_placeE:
	.zero		1
	.type		_ZN39_INTERNAL_0f2c3417_4_k_cu_b0652421_88114cuda3std6ranges3__45__cpo9iter_moveE,@object
	.size		_ZN39_INTERNAL_0f2c3417_4_k_cu_b0652421_88114cuda3std6ranges3__45__cpo9iter_moveE,(_ZN39_INTERNAL_0f2c3417_4_k_cu_b0652421_88114cuda3std3__45__cpo5beginE - _ZN39_INTERNAL_0f2c3417_4_k_cu_b0652421_88114cuda3std6ranges3__45__cpo9iter_moveE)
_ZN39_INTERNAL_0f2c3417_4_k_cu_b0652421_88114cuda3std6ranges3__45__cpo9iter_moveE:
	.zero		1
	.type		_ZN39_INTERNAL_0f2c3417_4_k_cu_b0652421_88114cuda3std3__45__cpo5beginE,@object
	.size		_ZN39_INTERNAL_0f2c3417_4_k_cu_b0652421_88114cuda3std3__45__cpo5beginE,(_ZN39_INTERNAL_0f2c3417_4_k_cu_b0652421_88114cuda3std3__441_GLOBAL__N__0f2c3417_4_k_cu_b0652421_88116ignoreE - _ZN39_INTERNAL_0f2c3417_4_k_cu_b0652421_88114cuda3std3__45__cpo5beginE)
_ZN39_INTERNAL_0f2c3417_4_k_cu_b0652421_88114cuda3std3__45__cpo5beginE:
	.zero		1
	.type		_ZN39_INTERNAL_0f2c3417_4_k_cu_b0652421_88114cuda3std3__441_GLOBAL__N__0f2c3417_4_k_cu_b0652421_88116ignoreE,@object
	.size		_ZN39_INTERNAL_0f2c3417_4_k_cu_b0652421_88114cuda3std3__441_GLOBAL__N__0f2c3417_4_k_cu_b0652421_88116ignoreE,(_ZN39_INTERNAL_0f2c3417_4_k_cu_b0652421_88114cute7productE - _ZN39_INTERNAL_0f2c3417_4_k_cu_b0652421_88114cuda3std3__441_GLOBAL__N__0f2c3417_4_k_cu_b0652421_88116ignoreE)
_ZN39_INTERNAL_0f2c3417_4_k_cu_b0652421_88114cuda3std3__441_GLOBAL__N__0f2c3417_4_k_cu_b0652421_88116ignoreE:
	.zero		1
	.type		_ZN39_INTERNAL_0f2c3417_4_k_cu_b0652421_88114cute7productE,@object
	.size		_ZN39_INTERNAL_0f2c3417_4_k_cu_b0652421_88114cute7productE,(_ZN39_INTERNAL_0f2c3417_4_k_cu_b0652421_88114cuda3std3__45__cpo3endE - _ZN39_INTERNAL_0f2c3417_4_k_cu_b0652421_88114cute7productE)
_ZN39_INTERNAL_0f2c3417_4_k_cu_b0652421_88114cute7productE:
	.zero		1
	.type		_ZN39_INTERNAL_0f2c3417_4_k_cu_b0652421_88114cuda3std3__45__cpo3endE,@object
	.size		_ZN39_INTERNAL_0f2c3417_4_k_cu_b0652421_88114cuda3std3__45__cpo3endE,(_ZN39_INTERNAL_0f2c3417_4_k_cu_b0652421_88114cuda3std3__419piecewise_constructE - _ZN39_INTERNAL_0f2c3417_4_k_cu_b0652421_88114cuda3std3__45__cpo3endE)
_ZN39_INTERNAL_0f2c3417_4_k_cu_b0652421_88114cuda3std3__45__cpo3endE:
	.zero		1
	.type		_ZN39_INTERNAL_0f2c3417_4_k_cu_b0652421_88114cuda3std3__419piecewise_constructE,@object
	.size		_ZN39_INTERNAL_0f2c3417_4_k_cu_b0652421_88114cuda3std3__419piecewise_constructE,(_ZN39_INTERNAL_0f2c3417_4_k_cu_b0652421_88114cuda3std3__45__cpo4cendE - _ZN39_INTERNAL_0f2c3417_4_k_cu_b0652421_88114cuda3std3__419piecewise_constructE)
_ZN39_INTERNAL_0f2c3417_4_k_cu_b0652421_88114cuda3std3__419piecewise_constructE:
	.zero		1
	.type		_ZN39_INTERNAL_0f2c3417_4_k_cu_b0652421_88114cuda3std3__45__cpo4cendE,@object
	.size		_ZN39_INTERNAL_0f2c3417_4_k_cu_b0652421_88114cuda3std3__45__cpo4cendE,(_ZN39_INTERNAL_0f2c3417_4_k_cu_b0652421_88114cuda3std6ranges3__45__cpo4swapE - _ZN39_INTERNAL_0f2c3417_4_k_cu_b0652421_88114cuda3std3__45__cpo4cendE)
_ZN39_INTERNAL_0f2c3417_4_k_cu_b0652421_88114cuda3std3__45__cpo4cendE:
	.zero		1
	.type		_ZN39_INTERNAL_0f2c3417_4_k_cu_b0652421_88114cuda3std6ranges3__45__cpo4swapE,@object
	.size		_ZN39_INTERNAL_0f2c3417_4_k_cu_b0652421_88114cuda3std6ranges3__45__cpo4swapE,(.L_8 - _ZN39_INTERNAL_0f2c3417_4_k_cu_b0652421_88114cuda3std6ranges3__45__cpo4swapE)
_ZN39_INTERNAL_0f2c3417_4_k_cu_b0652421_88114cuda3std6ranges3__45__cpo4swapE:
	.zero		1
.L_8:


//--------------------- .nv.constant0._ZN7cutlass13device_kernelINS_4gemm6kernel13GemmUniversalIN4cute5tupleIJiiiiEEENS1_10collective13CollectiveMmaINS1_34MainloopSm90TmaGmmaWarpSpecializedILi5ENS5_IJNS4_1CILi1EEESB_SB_EEENS1_32KernelTmaWarpSpecializedPingpongEEENS5_IJNSA_ILi64EEENSA_ILi256EEENSA_ILi128EEEEEEaNS5_IJlSB_lEEEaSJ_NS4_8TiledMMAINS4_8MMA_AtomIJNS4_4SM904GMMA27MMA_64x256x32_S32S8S8_SS_TNEEEENS4_6LayoutISC_NS5_IJNSA_ILi0EEESR_SR_EEEEENS5_IJNS4_10UnderscoreESU_SU_EEEEENS4_13SM90_TMA_LOADENS4_14ComposedLayoutINS4_7SwizzleILi3ELi4ELi3EEENS4_18smem_ptr_flag_bitsILi8EEENSQ_INS5_IJNSA_ILi8EEESH_EEENS5_IJSH_SB_EEEEEEEvNS4_8identityESX_S17_vS18_EENS_8epilogue10collective6detail29Sm90TmaWarpSpecializedAdapterINS1B_15DefaultEpilogueIaSJ_SJ_NS1A_6thread17LinearCombinationIaLi1EiiLNS1F_9ScaleType4KindE0ELNS_15FloatRoundStyleE2EaEENS1_15EpilogueDefaultEEEEEvvEEEEvNT_6ParamsE --------------------------
	.section	.nv.constant0._ZN7cutlass13device_kernelINS_4gemm6kernel13GemmUniversalIN4cute5tupleIJiiiiEEENS1_10collective13CollectiveMmaINS1_34MainloopSm90TmaGmmaWarpSpecializedILi5ENS5_IJNS4_1CILi1EEESB_SB_EEENS1_32KernelTmaWarpSpecializedPingpongEEENS5_IJNSA_ILi64EEENSA_ILi256EEENSA_ILi128EEEEEEaNS5_IJlSB_lEEEaSJ_NS4_8TiledMMAINS4_8MMA_AtomIJNS4_4SM904GMMA27MMA_64x256x32_S32S8S8_SS_TNEEEENS4_6LayoutISC_NS5_IJNSA_ILi0EEESR_SR_EEEEENS5_IJNS4_10UnderscoreESU_SU_EEEEENS4_13SM90_TMA_LOADENS4_14ComposedLayoutINS4_7SwizzleILi3ELi4ELi3EEENS4_18smem_ptr_flag_bitsILi8EEENSQ_INS5_IJNSA_ILi8EEESH_EEENS5_IJSH_SB_EEEEEEEvNS4_8identityESX_S17_vS18_EENS_8epilogue10collective6detail29Sm90TmaWarpSpecializedAdapterINS1B_15DefaultEpilogueIaSJ_SJ_NS1A_6thread17LinearCombinationIaLi1EiiLNS1F_9ScaleType4KindE0ELNS_15FloatRoundStyleE2EaEENS1_15EpilogueDefaultEEEEEvvEEEEvNT_6ParamsE,"a",@progbits
	.sectionflags	@""
	.align	4
.nv.constant0._ZN7cutlass13device_kernelINS_4gemm6kernel13GemmUniversalIN4cute5tupleIJiiiiEEENS1_10collective13CollectiveMmaINS1_34MainloopSm90TmaGmmaWarpSpecializedILi5ENS5_IJNS4_1CILi1EEESB_SB_EEENS1_32KernelTmaWarpSpecializedPingpongEEENS5_IJNSA_ILi64EEENSA_ILi256EEENSA_ILi128EEEEEEaNS5_IJlSB_lEEEaSJ_NS4_8TiledMMAINS4_8MMA_AtomIJNS4_4SM904GMMA27MMA_64x256x32_S32S8S8_SS_TNEEEENS4_6LayoutISC_NS5_IJNSA_ILi0EEESR_SR_EEEEENS5_IJNS4_10UnderscoreESU_SU_EEEEENS4_13SM90_TMA_LOADENS4_14ComposedLayoutINS4_7SwizzleILi3ELi4ELi3EEENS4_18smem_ptr_flag_bitsILi8EEENSQ_INS5_IJNSA_ILi8EEESH_EEENS5_IJSH_SB_EEEEEEEvNS4_8identityESX_S17_vS18_EENS_8epilogue10collective6detail29Sm90TmaWarpSpecializedAdapterINS1B_15DefaultEpilogueIaSJ_SJ_NS1A_6thread17LinearCombinationIaLi1EiiLNS1F_9ScaleType4KindE0ELNS_15FloatRoundStyleE2EaEENS1_15EpilogueDefaultEEEEEvvEEEEvNT_6ParamsE:
	.zero		1664


//--------------------- SYMBOLS --------------------------

	.type		.nv.reservedSmem.offset0,@object
	.size		.nv.reservedSmem.offset0,0x4
	.type		__assertfail,@function
